//
// Generated by NVIDIA NVVM Compiler
//
// Compiler Build ID: CL-36424714
// Cuda compilation tools, release 13.0, V13.0.88
// Based on NVVM 20.0.0
//

.version 9.0
.target sm_100
.address_size 64

// _ZZN32_GLOBAL__N__6d780593_4_k_cu_main24optimized_cluster_kernelEPKfS1_PfiE16pipe_state_bytes has been demoted
.extern .shared .align 16 .b8 _ZN32_GLOBAL__N__6d780593_4_k_cu_main10shared_memE[];

.entry _ZN32_GLOBAL__N__6d780593_4_k_cu_main24optimized_cluster_kernelEPKfS1_Pfi(
	.param .u64 .ptr .align 1 _ZN32_GLOBAL__N__6d780593_4_k_cu_main24optimized_cluster_kernelEPKfS1_Pfi_param_0,
	.param .u64 .ptr .align 1 _ZN32_GLOBAL__N__6d780593_4_k_cu_main24optimized_cluster_kernelEPKfS1_Pfi_param_1,
	.param .u64 .ptr .align 1 _ZN32_GLOBAL__N__6d780593_4_k_cu_main24optimized_cluster_kernelEPKfS1_Pfi_param_2,
	.param .u32 _ZN32_GLOBAL__N__6d780593_4_k_cu_main24optimized_cluster_kernelEPKfS1_Pfi_param_3
)
{
	.reg .pred 	%p<30>;
	.reg .b16 	%rs<10>;
	.reg .b32 	%r<118>;
	.reg .b32 	%f<265>;
	.reg .b64 	%rd<64>;
	// demoted variable
	.shared .align 8 .b8 _ZZN32_GLOBAL__N__6d780593_4_k_cu_main24optimized_cluster_kernelEPKfS1_PfiE16pipe_state_bytes[24];
	mov.u32 	%r1, %tid.x;
	setp.ne.s32 	%p3, %r1, 0;
	@%p3 bra 	$L__BB0_2;
	mov.b32 	%r28, 0;
	st.shared.v2.u32 	[_ZZN32_GLOBAL__N__6d780593_4_k_cu_main24optimized_cluster_kernelEPKfS1_PfiE16pipe_state_bytes], {%r28, %r28};
	st.shared.v2.u32 	[_ZZN32_GLOBAL__N__6d780593_4_k_cu_main24optimized_cluster_kernelEPKfS1_PfiE16pipe_state_bytes+8], {%r28, %r28};
	st.shared.v2.u32 	[_ZZN32_GLOBAL__N__6d780593_4_k_cu_main24optimized_cluster_kernelEPKfS1_PfiE16pipe_state_bytes+16], {%r28, %r28};
$L__BB0_2:
	bar.sync 	0;
	mov.u32 	%r29, %ntid.x;
	mov.u32 	%r30, %ntid.y;
	mul.lo.s32 	%r2, %r29, %r30;
	mov.u32 	%r31, %tid.y;
	mov.u32 	%r32, %tid.z;
	mad.lo.s32 	%r33, %r32, %r30, %r31;
	mul.lo.s32 	%r34, %r33, %r29;
	or.b32  	%r35, %r34, %r1;
	setp.ne.s32 	%p4, %r35, 0;
	@%p4 bra 	$L__BB0_4;
	mov.u32 	%r41, %ntid.z;
	mul.lo.s32 	%r40, %r2, %r41;
	mov.u32 	%r38, _ZZN32_GLOBAL__N__6d780593_4_k_cu_main24optimized_cluster_kernelEPKfS1_PfiE16pipe_state_bytes;
	add.s32 	%r36, %r38, 8;
	// begin inline asm
	mbarrier.init.shared.b64 [%r36], %r40;
	// end inline asm
	// begin inline asm
	mbarrier.init.shared.b64 [%r38], %r40;
	// end inline asm
	cvt.u64.u32 	%rd18, %r38;
	cvta.shared.u64 	%rd19, %rd18;
	add.s64 	%rd17, %rd19, 16;
	// begin inline asm
	st.relaxed.cta.b32 [%rd17],%r40;
	// end inline asm
$L__BB0_4:
	ld.param.u32 	%r108, [_ZN32_GLOBAL__N__6d780593_4_k_cu_main24optimized_cluster_kernelEPKfS1_Pfi_param_3];
	barrier.sync 	0;
	and.b32  	%r3, %r1, 31;
	setp.lt.s32 	%p5, %r108, 1;
	@%p5 bra 	$L__BB0_37;
	mov.u32 	%r43, %cluster_nctaid.y;
	mov.u32 	%r44, %cluster_nctaid.x;
	mul.lo.s32 	%r45, %r44, %r43;
	mov.u32 	%r46, %cluster_nctaid.z;
	mul.lo.s32 	%r47, %r45, %r46;
	add.s32 	%r48, %r47, 63;
	div.s32 	%r49, %r48, %r47;
	mov.u32 	%r50, %cluster_ctarank;
	shr.u32 	%r52, %r1, 5;
	setp.eq.s32 	%p6, %r50, 0;
	setp.lt.u32 	%p7, %r1, 32;
	and.pred  	%p1, %p6, %p7;
	mul.lo.s32 	%r53, %r49, %r50;
	min.s32 	%r54, %r53, 64;
	add.s32 	%r55, %r54, %r49;
	min.s32 	%r4, %r55, 64;
	mov.u32 	%r57, _ZN32_GLOBAL__N__6d780593_4_k_cu_main10shared_memE;
	cvt.u64.u32 	%rd20, %r57;
	cvta.shared.u64 	%rd21, %rd20;
	add.s64 	%rd22, %rd21, 16384;
	mapa.u64	%rd1, %rd22, 0;
	mapa.u64	%rd2, %rd21, 0;
	add.s32 	%r58, %r54, %r3;
	setp.lt.s32 	%p8, %r58, %r4;
	setp.eq.s32 	%p9, %r52, 2;
	and.pred  	%p2, %p9, %p8;
	mov.b16 	%rs9, 5;
	mov.b32 	%r110, 0;
	not.pred 	%p10, %p1;
	not.pred 	%p18, %p2;
$L__BB0_6:
	@%p10 bra 	$L__BB0_26;
	cvt.u32.u16 	%r60, %rs9;
	// begin inline asm
	mov.u64 %rd23, %globaltimer;
	// end inline asm
	and.b32  	%r7, %r60, 1;
	mov.b32 	%r111, 0;
$L__BB0_8:
	mov.u32 	%r64, _ZZN32_GLOBAL__N__6d780593_4_k_cu_main24optimized_cluster_kernelEPKfS1_PfiE16pipe_state_bytes;
	add.s32 	%r62, %r64, 8;
	// begin inline asm
	{
	.reg .pred p;
	mbarrier.try_wait.parity.shared.b64 p, [%r62], %r7;
	selp.b32 %r61, 1, 0, p;
	}
	// end inline asm
	setp.eq.s32 	%p11, %r61, 0;
	@%p11 bra 	$L__BB0_15;
	ld.param.u64 	%rd60, [_ZN32_GLOBAL__N__6d780593_4_k_cu_main24optimized_cluster_kernelEPKfS1_Pfi_param_1];
	ld.param.u64 	%rd59, [_ZN32_GLOBAL__N__6d780593_4_k_cu_main24optimized_cluster_kernelEPKfS1_Pfi_param_0];
	mov.u32 	%r65, %tid.x;
	and.b32  	%r113, %r65, 31;
	shl.b32 	%r66, %r65, 2;
	and.b32  	%r67, %r66, 124;
	mov.u32 	%r68, _ZN32_GLOBAL__N__6d780593_4_k_cu_main10shared_memE;
	add.s32 	%r69, %r67, %r68;
	add.s32 	%r112, %r69, 16384;
	mul.wide.u32 	%rd24, %r110, 16384;
	cvta.to.global.u64 	%rd25, %rd59;
	mul.wide.u32 	%rd26, %r113, 4;
	or.b64  	%rd27, %rd26, 256;
	add.s64 	%rd28, %rd25, %rd27;
	add.s64 	%rd63, %rd28, %rd24;
	cvta.to.global.u64 	%rd29, %rd60;
	add.s64 	%rd30, %rd29, %rd27;
	add.s64 	%rd62, %rd30, %rd24;
$L__BB0_10:
	ld.global.nc.f32 	%f65, [%rd63+-256];
	st.shared.f32 	[%r112+-16384], %f65;
	ld.global.nc.f32 	%f66, [%rd62+-256];
	st.shared.f32 	[%r112], %f66;
	ld.global.nc.f32 	%f67, [%rd63+-128];
	st.shared.f32 	[%r112+-16256], %f67;
	ld.global.nc.f32 	%f68, [%rd62+-128];
	st.shared.f32 	[%r112+128], %f68;
	ld.global.nc.f32 	%f69, [%rd63];
	st.shared.f32 	[%r112+-16128], %f69;
	ld.global.nc.f32 	%f70, [%rd62];
	st.shared.f32 	[%r112+256], %f70;
	ld.global.nc.f32 	%f71, [%rd63+128];
	st.shared.f32 	[%r112+-16000], %f71;
	ld.global.nc.f32 	%f72, [%rd62+128];
	st.shared.f32 	[%r112+384], %f72;
	add.s32 	%r14, %r113, 128;
	add.s64 	%rd63, %rd63, 512;
	add.s64 	%rd62, %rd62, 512;
	add.s32 	%r112, %r112, 512;
	setp.lt.u32 	%p12, %r113, 3968;
	mov.u32 	%r113, %r14;
	@%p12 bra 	$L__BB0_10;
	// begin inline asm
	cp.async.mbarrier.arrive.shared.b64 [%r64];
	// end inline asm
	mov.b32 	%r72, 1;
	// begin inline asm
	mbarrier.arrive.shared::cta.b64                             %rd31,  [%r64], %r72;    // 2. 
	// end inline asm
	shr.u16 	%rs5, %rs9, 1;
	and.b16  	%rs6, %rs5, 1;
	// begin inline asm
	mov.u64 %rd32, %globaltimer;
	// end inline asm
	cvt.u32.u16 	%r16, %rs6;
	mov.b32 	%r114, 0;
$L__BB0_12:
	// begin inline asm
	{
	.reg .pred p;
	mbarrier.try_wait.parity.shared.b64 p, [%r64], %r16;
	selp.b32 %r74, 1, 0, p;
	}
	// end inline asm
	setp.ne.s32 	%p13, %r74, 0;
	@%p13 bra 	$L__BB0_25;
	setp.gt.s32 	%p24, %r114, 15;
	@%p24 bra 	$L__BB0_21;
	add.s32 	%r114, %r114, 1;
	bra.uni 	$L__BB0_12;
$L__BB0_15:
	setp.gt.s32 	%p27, %r111, 15;
	@%p27 bra 	$L__BB0_17;
	add.s32 	%r111, %r111, 1;
	bra.uni 	$L__BB0_8;
$L__BB0_17:
	// begin inline asm
	mov.u64 %rd54, %globaltimer;
	// end inline asm
	sub.s64 	%rd6, %rd54, %rd23;
	setp.lt.s64 	%p28, %rd6, 4000000;
	@%p28 bra 	$L__BB0_19;
	mov.b32 	%r106, 1000000;
	// begin inline asm
	nanosleep.u32 %r106;
	// end inline asm
	bra.uni 	$L__BB0_8;
$L__BB0_19:
	setp.lt.s64 	%p29, %rd6, 40000;
	@%p29 bra 	$L__BB0_8;
	shr.s64 	%rd55, %rd6, 63;
	shr.u64 	%rd56, %rd55, 62;
	add.s64 	%rd57, %rd6, %rd56;
	shr.u64 	%rd58, %rd57, 2;
	cvt.u32.u64 	%r107, %rd58;
	// begin inline asm
	nanosleep.u32 %r107;
	// end inline asm
	bra.uni 	$L__BB0_8;
$L__BB0_21:
	// begin inline asm
	mov.u64 %rd49, %globaltimer;
	// end inline asm
	sub.s64 	%rd12, %rd49, %rd32;
	setp.lt.s64 	%p25, %rd12, 4000000;
	@%p25 bra 	$L__BB0_23;
	mov.b32 	%r104, 1000000;
	// begin inline asm
	nanosleep.u32 %r104;
	// end inline asm
	bra.uni 	$L__BB0_12;
$L__BB0_23:
	setp.lt.s64 	%p26, %rd12, 40000;
	@%p26 bra 	$L__BB0_12;
	shr.s64 	%rd50, %rd12, 63;
	shr.u64 	%rd51, %rd50, 62;
	add.s64 	%rd52, %rd12, %rd51;
	shr.u64 	%rd53, %rd52, 2;
	cvt.u32.u64 	%r105, %rd53;
	// begin inline asm
	nanosleep.u32 %r105;
	// end inline asm
	bra.uni 	$L__BB0_12;
$L__BB0_25:
	mov.b32 	%r78, 1;
	// begin inline asm
	mbarrier.arrive.shared::cta.b64                             %rd33,  [%r62], %r78;    // 2. 
	// end inline asm
	xor.b16  	%rs9, %rs9, 3;
$L__BB0_26:
	mov.u32 	%r80, %tid.x;
	shr.u32 	%r81, %r80, 5;
	setp.ne.s32 	%p14, %r81, 1;
	barrier.cluster.arrive;
	barrier.cluster.wait;
	@%p14 bra 	$L__BB0_32;
	setp.ge.s32 	%p15, %r58, %r4;
	@%p15 bra 	$L__BB0_32;
	mov.u32 	%r115, %r58;
$L__BB0_29:
	shl.b32 	%r83, %r115, 6;
	mul.wide.s32 	%rd34, %r83, 4;
	add.s64 	%rd35, %rd2, %rd34;
	ld.f32 	%f1, [%rd35];
	ld.f32 	%f2, [%rd35+4];
	ld.f32 	%f3, [%rd35+8];
	ld.f32 	%f4, [%rd35+12];
	ld.f32 	%f5, [%rd35+16];
	ld.f32 	%f6, [%rd35+20];
	ld.f32 	%f7, [%rd35+24];
	ld.f32 	%f8, [%rd35+28];
	ld.f32 	%f9, [%rd35+32];
	ld.f32 	%f10, [%rd35+36];
	ld.f32 	%f11, [%rd35+40];
	ld.f32 	%f12, [%rd35+44];
	ld.f32 	%f13, [%rd35+48];
	ld.f32 	%f14, [%rd35+52];
	ld.f32 	%f15, [%rd35+56];
	ld.f32 	%f16, [%rd35+60];
	ld.f32 	%f17, [%rd35+64];
	ld.f32 	%f18, [%rd35+68];
	ld.f32 	%f19, [%rd35+72];
	ld.f32 	%f20, [%rd35+76];
	ld.f32 	%f21, [%rd35+80];
	ld.f32 	%f22, [%rd35+84];
	ld.f32 	%f23, [%rd35+88];
	ld.f32 	%f24, [%rd35+92];
	ld.f32 	%f25, [%rd35+96];
	ld.f32 	%f26, [%rd35+100];
	ld.f32 	%f27, [%rd35+104];
	ld.f32 	%f28, [%rd35+108];
	ld.f32 	%f29, [%rd35+112];
	ld.f32 	%f30, [%rd35+116];
	ld.f32 	%f31, [%rd35+120];
	ld.f32 	%f32, [%rd35+124];
	ld.f32 	%f33, [%rd35+128];
	ld.f32 	%f34, [%rd35+132];
	ld.f32 	%f35, [%rd35+136];
	ld.f32 	%f36, [%rd35+140];
	ld.f32 	%f37, [%rd35+144];
	ld.f32 	%f38, [%rd35+148];
	ld.f32 	%f39, [%rd35+152];
	ld.f32 	%f40, [%rd35+156];
	ld.f32 	%f41, [%rd35+160];
	ld.f32 	%f42, [%rd35+164];
	ld.f32 	%f43, [%rd35+168];
	ld.f32 	%f44, [%rd35+172];
	ld.f32 	%f45, [%rd35+176];
	ld.f32 	%f46, [%rd35+180];
	ld.f32 	%f47, [%rd35+184];
	ld.f32 	%f48, [%rd35+188];
	ld.f32 	%f49, [%rd35+192];
	ld.f32 	%f50, [%rd35+196];
	ld.f32 	%f51, [%rd35+200];
	ld.f32 	%f52, [%rd35+204];
	ld.f32 	%f53, [%rd35+208];
	ld.f32 	%f54, [%rd35+212];
	ld.f32 	%f55, [%rd35+216];
	ld.f32 	%f56, [%rd35+220];
	ld.f32 	%f57, [%rd35+224];
	ld.f32 	%f58, [%rd35+228];
	ld.f32 	%f59, [%rd35+232];
	ld.f32 	%f60, [%rd35+236];
	ld.f32 	%f61, [%rd35+240];
	ld.f32 	%f62, [%rd35+244];
	ld.f32 	%f63, [%rd35+248];
	ld.f32 	%f64, [%rd35+252];
	mov.b32 	%r116, 0;
$L__BB0_30:
	mul.wide.u32 	%rd36, %r116, 4;
	add.s64 	%rd37, %rd1, %rd36;
	ld.f32 	%f73, [%rd37];
	fma.rn.f32 	%f74, %f1, %f73, 0f00000000;
	ld.f32 	%f75, [%rd37+256];
	fma.rn.f32 	%f76, %f2, %f75, %f74;
	ld.f32 	%f77, [%rd37+512];
	fma.rn.f32 	%f78, %f3, %f77, %f76;
	ld.f32 	%f79, [%rd37+768];
	fma.rn.f32 	%f80, %f4, %f79, %f78;
	ld.f32 	%f81, [%rd37+1024];
	fma.rn.f32 	%f82, %f5, %f81, %f80;
	ld.f32 	%f83, [%rd37+1280];
	fma.rn.f32 	%f84, %f6, %f83, %f82;
	ld.f32 	%f85, [%rd37+1536];
	fma.rn.f32 	%f86, %f7, %f85, %f84;
	ld.f32 	%f87, [%rd37+1792];
	fma.rn.f32 	%f88, %f8, %f87, %f86;
	ld.f32 	%f89, [%rd37+2048];
	fma.rn.f32 	%f90, %f9, %f89, %f88;
	ld.f32 	%f91, [%rd37+2304];
	fma.rn.f32 	%f92, %f10, %f91, %f90;
	ld.f32 	%f93, [%rd37+2560];
	fma.rn.f32 	%f94, %f11, %f93, %f92;
	ld.f32 	%f95, [%rd37+2816];
	fma.rn.f32 	%f96, %f12, %f95, %f94;
	ld.f32 	%f97, [%rd37+3072];
	fma.rn.f32 	%f98, %f13, %f97, %f96;
	ld.f32 	%f99, [%rd37+3328];
	fma.rn.f32 	%f100, %f14, %f99, %f98;
	ld.f32 	%f101, [%rd37+3584];
	fma.rn.f32 	%f102, %f15, %f101, %f100;
	ld.f32 	%f103, [%rd37+3840];
	fma.rn.f32 	%f104, %f16, %f103, %f102;
	ld.f32 	%f105, [%rd37+4096];
	fma.rn.f32 	%f106, %f17, %f105, %f104;
	ld.f32 	%f107, [%rd37+4352];
	fma.rn.f32 	%f108, %f18, %f107, %f106;
	ld.f32 	%f109, [%rd37+4608];
	fma.rn.f32 	%f110, %f19, %f109, %f108;
	ld.f32 	%f111, [%rd37+4864];
	fma.rn.f32 	%f112, %f20, %f111, %f110;
	ld.f32 	%f113, [%rd37+5120];
	fma.rn.f32 	%f114, %f21, %f113, %f112;
	ld.f32 	%f115, [%rd37+5376];
	fma.rn.f32 	%f116, %f22, %f115, %f114;
	ld.f32 	%f117, [%rd37+5632];
	fma.rn.f32 	%f118, %f23, %f117, %f116;
	ld.f32 	%f119, [%rd37+5888];
	fma.rn.f32 	%f120, %f24, %f119, %f118;
	ld.f32 	%f121, [%rd37+6144];
	fma.rn.f32 	%f122, %f25, %f121, %f120;
	ld.f32 	%f123, [%rd37+6400];
	fma.rn.f32 	%f124, %f26, %f123, %f122;
	ld.f32 	%f125, [%rd37+6656];
	fma.rn.f32 	%f126, %f27, %f125, %f124;
	ld.f32 	%f127, [%rd37+6912];
	fma.rn.f32 	%f128, %f28, %f127, %f126;
	ld.f32 	%f129, [%rd37+7168];
	fma.rn.f32 	%f130, %f29, %f129, %f128;
	ld.f32 	%f131, [%rd37+7424];
	fma.rn.f32 	%f132, %f30, %f131, %f130;
	ld.f32 	%f133, [%rd37+7680];
	fma.rn.f32 	%f134, %f31, %f133, %f132;
	ld.f32 	%f135, [%rd37+7936];
	fma.rn.f32 	%f136, %f32, %f135, %f134;
	ld.f32 	%f137, [%rd37+8192];
	fma.rn.f32 	%f138, %f33, %f137, %f136;
	ld.f32 	%f139, [%rd37+8448];
	fma.rn.f32 	%f140, %f34, %f139, %f138;
	ld.f32 	%f141, [%rd37+8704];
	fma.rn.f32 	%f142, %f35, %f141, %f140;
	ld.f32 	%f143, [%rd37+8960];
	fma.rn.f32 	%f144, %f36, %f143, %f142;
	ld.f32 	%f145, [%rd37+9216];
	fma.rn.f32 	%f146, %f37, %f145, %f144;
	ld.f32 	%f147, [%rd37+9472];
	fma.rn.f32 	%f148, %f38, %f147, %f146;
	ld.f32 	%f149, [%rd37+9728];
	fma.rn.f32 	%f150, %f39, %f149, %f148;
	ld.f32 	%f151, [%rd37+9984];
	fma.rn.f32 	%f152, %f40, %f151, %f150;
	ld.f32 	%f153, [%rd37+10240];
	fma.rn.f32 	%f154, %f41, %f153, %f152;
	ld.f32 	%f155, [%rd37+10496];
	fma.rn.f32 	%f156, %f42, %f155, %f154;
	ld.f32 	%f157, [%rd37+10752];
	fma.rn.f32 	%f158, %f43, %f157, %f156;
	ld.f32 	%f159, [%rd37+11008];
	fma.rn.f32 	%f160, %f44, %f159, %f158;
	ld.f32 	%f161, [%rd37+11264];
	fma.rn.f32 	%f162, %f45, %f161, %f160;
	ld.f32 	%f163, [%rd37+11520];
	fma.rn.f32 	%f164, %f46, %f163, %f162;
	ld.f32 	%f165, [%rd37+11776];
	fma.rn.f32 	%f166, %f47, %f165, %f164;
	ld.f32 	%f167, [%rd37+12032];
	fma.rn.f32 	%f168, %f48, %f167, %f166;
	ld.f32 	%f169, [%rd37+12288];
	fma.rn.f32 	%f170, %f49, %f169, %f168;
	ld.f32 	%f171, [%rd37+12544];
	fma.rn.f32 	%f172, %f50, %f171, %f170;
	ld.f32 	%f173, [%rd37+12800];
	fma.rn.f32 	%f174, %f51, %f173, %f172;
	ld.f32 	%f175, [%rd37+13056];
	fma.rn.f32 	%f176, %f52, %f175, %f174;
	ld.f32 	%f177, [%rd37+13312];
	fma.rn.f32 	%f178, %f53, %f177, %f176;
	ld.f32 	%f179, [%rd37+13568];
	fma.rn.f32 	%f180, %f54, %f179, %f178;
	ld.f32 	%f181, [%rd37+13824];
	fma.rn.f32 	%f182, %f55, %f181, %f180;
	ld.f32 	%f183, [%rd37+14080];
	fma.rn.f32 	%f184, %f56, %f183, %f182;
	ld.f32 	%f185, [%rd37+14336];
	fma.rn.f32 	%f186, %f57, %f185, %f184;
	ld.f32 	%f187, [%rd37+14592];
	fma.rn.f32 	%f188, %f58, %f187, %f186;
	ld.f32 	%f189, [%rd37+14848];
	fma.rn.f32 	%f190, %f59, %f189, %f188;
	ld.f32 	%f191, [%rd37+15104];
	fma.rn.f32 	%f192, %f60, %f191, %f190;
	ld.f32 	%f193, [%rd37+15360];
	fma.rn.f32 	%f194, %f61, %f193, %f192;
	ld.f32 	%f195, [%rd37+15616];
	fma.rn.f32 	%f196, %f62, %f195, %f194;
	ld.f32 	%f197, [%rd37+15872];
	fma.rn.f32 	%f198, %f63, %f197, %f196;
	ld.f32 	%f199, [%rd37+16128];
	fma.rn.f32 	%f200, %f64, %f199, %f198;
	shl.b32 	%r84, %r115, 6;
	add.s32 	%r85, %r84, %r116;
	shl.b32 	%r86, %r85, 2;
	mov.u32 	%r87, _ZN32_GLOBAL__N__6d780593_4_k_cu_main10shared_memE;
	add.s32 	%r88, %r87, %r86;
	st.shared.f32 	[%r88+32768], %f200;
	add.s32 	%r116, %r116, 1;
	setp.ne.s32 	%p16, %r116, 64;
	@%p16 bra 	$L__BB0_30;
	add.s32 	%r115, %r115, 32;
	setp.lt.s32 	%p17, %r115, %r4;
	@%p17 bra 	$L__BB0_29;
$L__BB0_32:
	barrier.sync 	0;
	@%p18 bra 	$L__BB0_35;
	mul.wide.u32 	%rd13, %r110, 4096;
	mov.u32 	%r117, %r58;
$L__BB0_34:
	ld.param.u64 	%rd61, [_ZN32_GLOBAL__N__6d780593_4_k_cu_main24optimized_cluster_kernelEPKfS1_Pfi_param_2];
	shl.b32 	%r89, %r117, 6;
	cvt.s64.s32 	%rd38, %r89;
	add.s64 	%rd39, %rd13, %rd38;
	shl.b32 	%r90, %r117, 8;
	mov.u32 	%r91, _ZN32_GLOBAL__N__6d780593_4_k_cu_main10shared_memE;
	add.s32 	%r92, %r91, %r90;
	ld.shared.v4.f32 	{%f201, %f202, %f203, %f204}, [%r92+32768];
	cvta.to.global.u64 	%rd40, %rd61;
	shl.b64 	%rd41, %rd39, 2;
	add.s64 	%rd42, %rd40, %rd41;
	st.global.f32 	[%rd42], %f201;
	st.global.f32 	[%rd42+4], %f202;
	st.global.f32 	[%rd42+8], %f203;
	st.global.f32 	[%rd42+12], %f204;
	ld.shared.v4.f32 	{%f205, %f206, %f207, %f208}, [%r92+32784];
	st.global.f32 	[%rd42+16], %f205;
	st.global.f32 	[%rd42+20], %f206;
	st.global.f32 	[%rd42+24], %f207;
	st.global.f32 	[%rd42+28], %f208;
	ld.shared.v4.f32 	{%f209, %f210, %f211, %f212}, [%r92+32800];
	st.global.f32 	[%rd42+32], %f209;
	st.global.f32 	[%rd42+36], %f210;
	st.global.f32 	[%rd42+40], %f211;
	st.global.f32 	[%rd42+44], %f212;
	ld.shared.v4.f32 	{%f213, %f214, %f215, %f216}, [%r92+32816];
	st.global.f32 	[%rd42+48], %f213;
	st.global.f32 	[%rd42+52], %f214;
	st.global.f32 	[%rd42+56], %f215;
	st.global.f32 	[%rd42+60], %f216;
	ld.shared.v4.f32 	{%f217, %f218, %f219, %f220}, [%r92+32832];
	st.global.f32 	[%rd42+64], %f217;
	st.global.f32 	[%rd42+68], %f218;
	st.global.f32 	[%rd42+72], %f219;
	st.global.f32 	[%rd42+76], %f220;
	ld.shared.v4.f32 	{%f221, %f222, %f223, %f224}, [%r92+32848];
	st.global.f32 	[%rd42+80], %f221;
	st.global.f32 	[%rd42+84], %f222;
	st.global.f32 	[%rd42+88], %f223;
	st.global.f32 	[%rd42+92], %f224;
	ld.shared.v4.f32 	{%f225, %f226, %f227, %f228}, [%r92+32864];
	st.global.f32 	[%rd42+96], %f225;
	st.global.f32 	[%rd42+100], %f226;
	st.global.f32 	[%rd42+104], %f227;
	st.global.f32 	[%rd42+108], %f228;
	ld.shared.v4.f32 	{%f229, %f230, %f231, %f232}, [%r92+32880];
	st.global.f32 	[%rd42+112], %f229;
	st.global.f32 	[%rd42+116], %f230;
	st.global.f32 	[%rd42+120], %f231;
	st.global.f32 	[%rd42+124], %f232;
	ld.shared.v4.f32 	{%f233, %f234, %f235, %f236}, [%r92+32896];
	st.global.f32 	[%rd42+128], %f233;
	st.global.f32 	[%rd42+132], %f234;
	st.global.f32 	[%rd42+136], %f235;
	st.global.f32 	[%rd42+140], %f236;
	ld.shared.v4.f32 	{%f237, %f238, %f239, %f240}, [%r92+32912];
	st.global.f32 	[%rd42+144], %f237;
	st.global.f32 	[%rd42+148], %f238;
	st.global.f32 	[%rd42+152], %f239;
	st.global.f32 	[%rd42+156], %f240;
	ld.shared.v4.f32 	{%f241, %f242, %f243, %f244}, [%r92+32928];
	st.global.f32 	[%rd42+160], %f241;
	st.global.f32 	[%rd42+164], %f242;
	st.global.f32 	[%rd42+168], %f243;
	st.global.f32 	[%rd42+172], %f244;
	ld.shared.v4.f32 	{%f245, %f246, %f247, %f248}, [%r92+32944];
	st.global.f32 	[%rd42+176], %f245;
	st.global.f32 	[%rd42+180], %f246;
	st.global.f32 	[%rd42+184], %f247;
	st.global.f32 	[%rd42+188], %f248;
	ld.shared.v4.f32 	{%f249, %f250, %f251, %f252}, [%r92+32960];
	st.global.f32 	[%rd42+192], %f249;
	st.global.f32 	[%rd42+196], %f250;
	st.global.f32 	[%rd42+200], %f251;
	st.global.f32 	[%rd42+204], %f252;
	ld.shared.v4.f32 	{%f253, %f254, %f255, %f256}, [%r92+32976];
	st.global.f32 	[%rd42+208], %f253;
	st.global.f32 	[%rd42+212], %f254;
	st.global.f32 	[%rd42+216], %f255;
	st.global.f32 	[%rd42+220], %f256;
	ld.shared.v4.f32 	{%f257, %f258, %f259, %f260}, [%r92+32992];
	st.global.f32 	[%rd42+224], %f257;
	st.global.f32 	[%rd42+228], %f258;
	st.global.f32 	[%rd42+232], %f259;
	st.global.f32 	[%rd42+236], %f260;
	ld.shared.v4.f32 	{%f261, %f262, %f263, %f264}, [%r92+33008];
	st.global.f32 	[%rd42+240], %f261;
	st.global.f32 	[%rd42+244], %f262;
	st.global.f32 	[%rd42+248], %f263;
	st.global.f32 	[%rd42+252], %f264;
	add.s32 	%r117, %r117, 32;
	setp.lt.s32 	%p19, %r117, %r4;
	@%p19 bra 	$L__BB0_34;
$L__BB0_35:
	ld.param.u32 	%r109, [_ZN32_GLOBAL__N__6d780593_4_k_cu_main24optimized_cluster_kernelEPKfS1_Pfi_param_3];
	barrier.cluster.arrive;
	barrier.cluster.wait;
	add.s32 	%r110, %r110, 1;
	setp.ne.s32 	%p20, %r110, %r109;
	@%p20 bra 	$L__BB0_6;
	and.b16  	%rs7, %rs9, 4;
	setp.eq.s16 	%p21, %rs7, 0;
	@%p21 bra 	$L__BB0_40;
$L__BB0_37:
	// begin inline asm
	activemask.b32 %r93;
	// end inline asm
	mov.u32 	%r95, _ZZN32_GLOBAL__N__6d780593_4_k_cu_main24optimized_cluster_kernelEPKfS1_PfiE16pipe_state_bytes;
	cvt.u64.u32 	%rd43, %r95;
	cvta.shared.u64 	%rd44, %rd43;
	add.s64 	%rd45, %rd44, 16;
	match.any.sync.b64 	%r26, %rd45, %r93;
	brev.b32 	%r96, %r26;
	bfind.shiftamt.u32 	%r97, %r96;
	// begin inline asm
	mov.u32 %r94, %laneid;
	// end inline asm
	setp.ne.s32 	%p22, %r94, %r97;
	@%p22 bra 	$L__BB0_40;
	popc.b32 	%r100, %r26;
	neg.s32 	%r99, %r100;
	// begin inline asm
	fence.sc.cta;
	// end inline asm
	cvta.shared.u64 	%rd48, %rd43;
	add.s64 	%rd46, %rd48, 16;
	// begin inline asm
	atom.add.acquire.cta.u32 %r98,[%rd46],%r99;
	// end inline asm
	setp.ne.s32 	%p23, %r98, %r100;
	@%p23 bra 	$L__BB0_40;
	// begin inline asm
	mbarrier.inval.shared.b64 [%r95];
	// end inline asm
	add.s32 	%r103, %r95, 8;
	// begin inline asm
	mbarrier.inval.shared.b64 [%r103];
	// end inline asm
$L__BB0_40:
	ret;

}


// ===== COMPILED SASS (sm_100) =====

	.target	sm_100

	.elftype	@"ET_EXEC"


//--------------------- .note.nv.tkinfo           --------------------------
	.section	.note.nv.tkinfo,"",@"SHT_NOTE"
	.sectionflags	@"SHF_NOTE_NV_TKINFO"
	.tkinfo
        /*0018*/ 	.word	0x00000002
        /*0030*/ 	.string	""
        /*0030*/ 	.string	"ptxas"
        /*0030*/ 	.string	"Cuda compilation tools, release 13.0, V13.0.88"
        /*0030*/ 	.string	"Build cuda_13.0.r13.0/compiler.36424714_0"
        /*0030*/ 	.string	"-arch sm_100 -m 64 "



//--------------------- .note.nv.cuinfo           --------------------------
	.section	.note.nv.cuinfo,"",@"SHT_NOTE"
	.sectionflags	@"SHF_NOTE_NV_CUINFO"
        /*0018*/ 	.short	0x0002
        /*001a*/ 	.short	0x0064
        /*001c*/ 	.short	0x0082
	.zero		2


//--------------------- .nv.info                  --------------------------
	.section	.nv.info,"",@"SHT_CUDA_INFO"
	.align	4


	//----- nvinfo : EIATTR_REGCOUNT
	.align		4
        /*0000*/ 	.byte	0x04, 0x2f
        /*0002*/ 	.short	(.L_1 - .L_0)
	.align		4
.L_0:
        /*0004*/ 	.word	index@(_ZN32_GLOBAL__N__6d780593_4_k_cu_main24optimized_cluster_kernelEPKfS1_Pfi)
        /*0008*/ 	.word	0x0000004e


	//----- nvinfo : EIATTR_FRAME_SIZE
	.align		4
.L_1:
        /*000c*/ 	.byte	0x04, 0x11
        /*000e*/ 	.short	(.L_3 - .L_2)
	.align		4
.L_2:
        /*0010*/ 	.word	index@(_ZN32_GLOBAL__N__6d780593_4_k_cu_main24optimized_cluster_kernelEPKfS1_Pfi)
        /*0014*/ 	.word	0x00000000


	//----- nvinfo : EIATTR_MIN_STACK_SIZE
	.align		4
.L_3:
        /*0018*/ 	.byte	0x04, 0x12
        /*001a*/ 	.short	(.L_5 - .L_4)
	.align		4
.L_4:
        /*001c*/ 	.word	index@(_ZN32_GLOBAL__N__6d780593_4_k_cu_main24optimized_cluster_kernelEPKfS1_Pfi)
        /*0020*/ 	.word	0x00000000
.L_5:


//--------------------- .nv.compat                --------------------------
	.section	.nv.compat,"",@"SHT_CUDA_COMPAT_INFO"
	.align	4
        /*0000*/ 	.byte	0x02, 0x09, 0x00, 0x00, 0x02, 0x02, 0x01, 0x00, 0x02, 0x05, 0x05, 0x00, 0x03, 0x07, 0x01, 0x01
        /*0010*/ 	.byte	0x02, 0x03, 0x00, 0x00, 0x02, 0x06, 0x01, 0x00, 0x04, 0x0b, 0x08, 0x00, 0x09, 0x00, 0x00, 0x00
        /*0020*/ 	.byte	0x00, 0x00, 0x00, 0x00


//--------------------- .nv.info._ZN32_GLOBAL__N__6d780593_4_k_cu_main24optimized_cluster_kernelEPKfS1_Pfi --------------------------
	.section	.nv.info._ZN32_GLOBAL__N__6d780593_4_k_cu_main24optimized_cluster_kernelEPKfS1_Pfi,"",@"SHT_CUDA_INFO"
	.sectionflags	@""
	.align	4


	//----- nvinfo : EIATTR_CUDA_API_VERSION
	.align		4
        /*0000*/ 	.byte	0x04, 0x37
        /*0002*/ 	.short	(.L_7 - .L_6)
.L_6:
        /*0004*/ 	.word	0x00000082


	//----- nvinfo : EIATTR_KPARAM_INFO
	.align		4
.L_7:
        /*0008*/ 	.byte	0x04, 0x17
        /*000a*/ 	.short	(.L_9 - .L_8)
.L_8:
        /*000c*/ 	.word	0x00000000
        /*0010*/ 	.short	0x0003
        /*0012*/ 	.short	0x0018
        /*0014*/ 	.byte	0x00, 0xf0, 0x11, 0x00


	//----- nvinfo : EIATTR_KPARAM_INFO
	.align		4
.L_9:
        /*0018*/ 	.byte	0x04, 0x17
        /*001a*/ 	.short	(.L_11 - .L_10)
.L_10:
        /*001c*/ 	.word	0x00000000
        /*0020*/ 	.short	0x0002
        /*0022*/ 	.short	0x0010
        /*0024*/ 	.byte	0x00, 0xf5, 0x21, 0x00


	//----- nvinfo : EIATTR_KPARAM_INFO
	.align		4
.L_11:
        /*0028*/ 	.byte	0x04, 0x17
        /*002a*/ 	.short	(.L_13 - .L_12)
.L_12:
        /*002c*/ 	.word	0x00000000
        /*0030*/ 	.short	0x0001
        /*0032*/ 	.short	0x0008
        /*0034*/ 	.byte	0x00, 0xf5, 0x21, 0x00


	//----- nvinfo : EIATTR_KPARAM_INFO
	.align		4
.L_13:
        /*0038*/ 	.byte	0x04, 0x17
        /*003a*/ 	.short	(.L_15 - .L_14)
.L_14:
        /*003c*/ 	.word	0x00000000
        /*0040*/ 	.short	0x0000
        /*0042*/ 	.short	0x0000
        /*0044*/ 	.byte	0x00, 0xf5, 0x21, 0x00


	//----- nvinfo : EIATTR_SPARSE_MMA_MASK
	.align		4
.L_15:
        /*0048*/ 	.byte	0x03, 0x50
        /*004a*/ 	.short	0x0000


	//----- nvinfo : EIATTR_MAXREG_COUNT
	.align		4
        /*004c*/ 	.byte	0x03, 0x1b
        /*004e*/ 	.short	0x00ff


	//----- nvinfo : EIATTR_NUM_BARRIERS
	.align		4
        /*0050*/ 	.byte	0x02, 0x4c
        /*0052*/ 	.byte	0x01
	.zero		1


	//----- nvinfo : EIATTR_MERCURY_ISA_VERSION
	.align		4
        /*0054*/ 	.byte	0x03, 0x5f
        /*0056*/ 	.short	0x0101


	//----- nvinfo : EIATTR_COOP_GROUP_MASK_REGIDS
	.align		4
        /*0058*/ 	.byte	0x04, 0x29
        /*005a*/ 	.short	(.L_17 - .L_16)


	//   ....[0]....
.L_16:
        /*005c*/ 	.word	0xffffffff


	//   ....[1]....
        /*0060*/ 	.word	0xffffffff


	//   ....[2]....
        /*0064*/ 	.word	0xffffffff


	//   ....[3]....
        /*0068*/ 	.word	0xffffffff


	//   ....[4]....
        /*006c*/ 	.word	0x05000007


	//----- nvinfo : EIATTR_COOP_GROUP_INSTR_OFFSETS
	.align		4
.L_17:
        /*0070*/ 	.byte	0x04, 0x28
        /*0072*/ 	.short	(.L_19 - .L_18)


	//   ....[0]....
.L_18:
        /*0074*/ 	.word	0x000002a0


	//   ....[1]....
        /*0078*/ 	.word	0x00001040


	//   ....[2]....
        /*007c*/ 	.word	0x00001e60


	//   ....[3]....
        /*0080*/ 	.word	0x00002530


	//   ....[4]....
        /*0084*/ 	.word	0x00002690


	//----- nvinfo : EIATTR_VRC_CTA_INIT_COUNT
	.align		4
.L_19:
        /*0088*/ 	.byte	0x02, 0x4a
	.zero		1
	.zero		1


	//----- nvinfo : EIATTR_MBARRIER_INSTR_OFFSETS
	.align		4
        /*008c*/ 	.byte	0x04, 0x39
        /*008e*/ 	.short	(.L_21 - .L_20)


	//   ....[0]....
.L_20:
        /*0090*/ 	.word	0x00000230
        /*0094*/ 	.word	0x000000ff
        /*0098*/ 	.word	0x00000008
        /*009c*/ 	.short	0x0100
        /*009e*/ 	.byte	0x09
	.zero		1


	//   ....[1]....
        /*00a0*/ 	.word	0x00000240
        /*00a4*/ 	.word	0x000000ff
        /*00a8*/ 	.word	0x00000000
        /*00ac*/ 	.short	0x0100
        /*00ae*/ 	.byte	0x09
	.zero		1


	//   ....[2]....
        /*00b0*/ 	.word	0x00000760
        /*00b4*/ 	.word	0x0000000b
        /*00b8*/ 	.word	0x00000008
        /*00bc*/ 	.short	0x010a
        /*00be*/ 	.byte	0xff
	.zero		1


	//   ....[3]....
        /*00c0*/ 	.word	0x00000940
        /*00c4*/ 	.word	0x0000000b
        /*00c8*/ 	.word	0x00000008
        /*00cc*/ 	.short	0x010a
        /*00ce*/ 	.byte	0xff
	.zero		1


	//   ....[4]....
        /*00d0*/ 	.word	0x00000c70
        /*00d4*/ 	.word	0x00000005
        /*00d8*/ 	.word	0x00000000
        /*00dc*/ 	.short	0x0107
        /*00de*/ 	.byte	0xff
	.zero		1


	//   ....[5]....
        /*00e0*/ 	.word	0x00000d00
        /*00e4*/ 	.word	0x00000005
        /*00e8*/ 	.word	0x00000000
        /*00ec*/ 	.short	0x0101
        /*00ee*/ 	.byte	0xff
	.zero		1


	//   ....[6]....
        /*00f0*/ 	.word	0x00000d70
        /*00f4*/ 	.word	0x00000005
        /*00f8*/ 	.word	0x00000000
        /*00fc*/ 	.short	0x010a
        /*00fe*/ 	.byte	0xff
	.zero		1


	//   ....[7]....
        /*0100*/ 	.word	0x00000f20
        /*0104*/ 	.word	0x00000005
        /*0108*/ 	.word	0x00000000
        /*010c*/ 	.short	0x010a
        /*010e*/ 	.byte	0xff
	.zero		1


	//   ....[8]....
        /*0110*/ 	.word	0x00000f50
        /*0114*/ 	.word	0x00000000
        /*0118*/ 	.word	0x00000000
        /*011c*/ 	.short	0x0101
        /*011e*/ 	.byte	0xff
	.zero		1


	//   ....[9]....
        /*0120*/ 	.word	0x00002750
        /*0124*/ 	.word	0x00000006
        /*0128*/ 	.word	0x00000000
        /*012c*/ 	.short	0x0108
        /*012e*/ 	.byte	0xff
	.zero		1


	//   ....[10]....
        /*0130*/ 	.word	0x00002760
        /*0134*/ 	.word	0x00000006
        /*0138*/ 	.word	0x00000008
        /*013c*/ 	.short	0x0108
        /*013e*/ 	.byte	0xff
	.zero		1


	//----- nvinfo : EIATTR_NUM_MBARRIERS
	.align		4
.L_21:
        /*0140*/ 	.byte	0x03, 0x38
        /*0142*/ 	.short	0x0002


	//----- nvinfo : EIATTR_EXIT_INSTR_OFFSETS
	.align		4
        /*0144*/ 	.byte	0x04, 0x1c
        /*0146*/ 	.short	(.L_23 - .L_22)


	//   ....[0]....
.L_22:
        /*0148*/ 	.word	0x000025e0


	//   ....[1]....
        /*014c*/ 	.word	0x000026d0


	//   ....[2]....
        /*0150*/ 	.word	0x00002740


	//   ....[3]....
        /*0154*/ 	.word	0x00002770


	//----- nvinfo : EIATTR_CRS_STACK_SIZE
	.align		4
.L_23:
        /*0158*/ 	.byte	0x04, 0x1e
        /*015a*/ 	.short	(.L_25 - .L_24)
.L_24:
        /*015c*/ 	.word	0x00000000


	//----- nvinfo : EIATTR_CBANK_PARAM_SIZE
	.align		4
.L_25:
        /*0160*/ 	.byte	0x03, 0x19
        /*0162*/ 	.short	0x001c


	//----- nvinfo : EIATTR_PARAM_CBANK
	.align		4
        /*0164*/ 	.byte	0x04, 0x0a
        /*0166*/ 	.short	(.L_27 - .L_26)
	.align		4
.L_26:
        /*0168*/ 	.word	index@(.nv.constant0._ZN32_GLOBAL__N__6d780593_4_k_cu_main24optimized_cluster_kernelEPKfS1_Pfi)
        /*016c*/ 	.short	0x0380
        /*016e*/ 	.short	0x001c


	//----- nvinfo : EIATTR_SW_WAR
	.align		4
.L_27:
        /*0170*/ 	.byte	0x04, 0x36
        /*0172*/ 	.short	(.L_29 - .L_28)
.L_28:
        /*0174*/ 	.word	0x00000008
.L_29:


//--------------------- .nv.callgraph             --------------------------
	.section	.nv.callgraph,"",@"SHT_CUDA_CALLGRAPH"
	.align	4
	.sectionentsize	8
	.align		4
        /*0000*/ 	.word	0x00000000
	.align		4
        /*0004*/ 	.word	0xffffffff
	.align		4
        /*0008*/ 	.word	0x00000000
	.align		4
        /*000c*/ 	.word	0xfffffffe
	.align		4
        /*0010*/ 	.word	0x00000000
	.align		4
        /*0014*/ 	.word	0xfffffffd
	.align		4
        /*0018*/ 	.word	0x00000000
	.align		4
        /*001c*/ 	.word	0xfffffffc


//--------------------- .text._ZN32_GLOBAL__N__6d780593_4_k_cu_main24optimized_cluster_kernelEPKfS1_Pfi --------------------------
	.section	.text._ZN32_GLOBAL__N__6d780593_4_k_cu_main24optimized_cluster_kernelEPKfS1_Pfi,"ax",@progbits
	.align	128
.text._ZN32_GLOBAL__N__6d780593_4_k_cu_main24optimized_cluster_kernelEPKfS1_Pfi:
        .type           _ZN32_GLOBAL__N__6d780593_4_k_cu_main24optimized_cluster_kernelEPKfS1_Pfi,@function
        .size           _ZN32_GLOBAL__N__6d780593_4_k_cu_main24optimized_cluster_kernelEPKfS1_Pfi,(.L_x_38 - _ZN32_GLOBAL__N__6d780593_4_k_cu_main24optimized_cluster_kernelEPKfS1_Pfi)
        .other          _ZN32_GLOBAL__N__6d780593_4_k_cu_main24optimized_cluster_kernelEPKfS1_Pfi,@"STO_CUDA_ENTRY STV_DEFAULT"
_ZN32_GLOBAL__N__6d780593_4_k_cu_main24optimized_cluster_kernelEPKfS1_Pfi:
[----:B------:R-:W-:Y:S01]  /*0000*/  LDC R1, c[0x0][0x37c] ;  /* 0x0000df00ff017b82 */ /* 0x000fe20000000800 */
[----:B------:R-:W0:Y:S01]  /*0010*/  S2R R7, SR_TID.X ;  /* 0x0000000000077919 */ /* 0x000e220000002100 */
[----:B------:R-:W1:Y:S01]  /*0020*/  LDCU UR6, c[0x0][0x360] ;  /* 0x00006c00ff0677ac */ /* 0x000e620008000800 */
[----:B------:R-:W-:Y:S01]  /*0030*/  BSSY.RECONVERGENT B0, `(.L_x_0) ;  /* 0x0000024000007945 */ /* 0x000fe20003800200 */
[----:B------:R-:W2:Y:S01]  /*0040*/  S2R R2, SR_TID.Y ;  /* 0x0000000000027919 */ /* 0x000ea20000002200 */
[----:B------:R-:W2:Y:S01]  /*0050*/  LDCU UR4, c[0x0][0x364] ;  /* 0x00006c80ff0477ac */ /* 0x000ea20008000800 */
[----:B------:R-:W2:Y:S01]  /*0060*/  S2R R5, SR_TID.Z ;  /* 0x0000000000057919 */ /* 0x000ea20000002300 */
[----:B------:R-:W3:Y:S01]  /*0070*/  LDCU.64 UR10, c[0x0][0x358] ;  /* 0x00006b00ff0a77ac */ /* 0x000ee20008000a00 */
[----:B0-----:R-:W-:Y:S01]  /*0080*/  ISETP.NE.AND P1, PT, R7, RZ, PT ;  /* 0x000000ff0700720c */ /* 0x001fe20003f25270 */
[----:B--2---:R-:W-:-:S04]  /*0090*/  IMAD R2, R5, UR4, R2 ;  /* 0x0000000405027c24 */ /* 0x004fc8000f8e0202 */
[----:B-1----:R-:W-:-:S08]  /*00a0*/  IMAD R2, R2, UR6, RZ ;  /* 0x0000000602027c24 */ /* 0x002fd0000f8e02ff */
[----:B------:R-:W0:Y:S01]  /*00b0*/  @!P1 S2R R3, SR_CgaCtaId ;  /* 0x0000000000039919 */ /* 0x000e220000008800 */
[----:B------:R-:W-:Y:S01]  /*00c0*/  @!P1 MOV R0, 0x400 ;  /* 0x0000040000009802 */ /* 0x000fe20000000f00 */
[----:B------:R-:W-:Y:S01]  /*00d0*/  UIMAD UR6, UR6, UR4, URZ ;  /* 0x00000004060672a4 */ /* 0x000fe2000f8e02ff */
[----:B------:R-:W-:Y:S02]  /*00e0*/  LOP3.LUT P0, RZ, R2, R7, RZ, 0xfc, !PT ;  /* 0x0000000702ff7212 */ /* 0x000fe4000780fcff */
[----:B0-----:R-:W-:-:S05]  /*00f0*/  @!P1 LEA R0, R3, R0, 0x18 ;  /* 0x0000000003009211 */ /* 0x001fca00078ec0ff */
[----:B------:R0:W-:Y:S04]  /*0100*/  @!P1 STS.128 [R0], RZ ;  /* 0x000000ff00009388 */ /* 0x0001e80000000c00 */
[----:B------:R0:W-:Y:S01]  /*0110*/  @!P1 STS.64 [R0+0x10], RZ ;  /* 0x000010ff00009388 */ /* 0x0001e20000000a00 */
[----:B------:R-:W-:Y:S06]  /*0120*/  BAR.SYNC.DEFER_BLOCKING 0x0 ;  /* 0x0000000000007b1d */ /* 0x000fec0000010000 */
[----:B---3--:R-:W-:Y:S05]  /*0130*/  @P0 BRA `(.L_x_1) ;  /* 0x00000000004c0947 */ /* 0x008fea0003800000 */
[----:B------:R-:W1:Y:S01]  /*0140*/  S2UR UR5, SR_CgaCtaId ;  /* 0x00000000000579c3 */ /* 0x000e620000008800 */
[----:B------:R-:W2:Y:S01]  /*0150*/  LDCU UR7, c[0x0][0x368] ;  /* 0x00006d00ff0777ac */ /* 0x000ea20008000800 */
[----:B------:R-:W-:-:S06]  /*0160*/  UMOV UR4, 0x400 ;  /* 0x0000040000047882 */ /* 0x000fcc0000000000 */
[----:B------:R-:W3:Y:S01]  /*0170*/  S2UR UR8, SR_SWINHI ;  /* 0x00000000000879c3 */ /* 0x000ee20000002f00 */
[----:B--2---:R-:W-:-:S04]  /*0180*/  UIMAD UR7, UR6, UR7, URZ ;  /* 0x00000007060772a4 */ /* 0x004fc8000f8e02ff */
[----:B------:R-:W-:-:S04]  /*0190*/  UIADD3 UR12, UPT, UPT, -UR7, 0x100000, URZ ;  /* 0x00100000070c7890 */ /* 0x000fc8000fffe1ff */
[----:B------:R-:W-:Y:S02]  /*01a0*/  USHF.L.U32 UR13, UR12, 0xb, URZ ;  /* 0x0000000b0c0d7899 */ /* 0x000fe400080006ff */
[----:B------:R-:W-:Y:S02]  /*01b0*/  USHF.L.U32 UR12, UR12, 0x1, URZ ;  /* 0x000000010c0c7899 */ /* 0x000fe400080006ff */
[----:B-1----:R-:W-:Y:S01]  /*01c0*/  ULEA UR9, UR5, UR4, 0x18 ;  /* 0x0000000405097291 */ /* 0x002fe2000f8ec0ff */
[----:B------:R-:W-:-:S06]  /*01d0*/  IMAD.U32 R5, RZ, RZ, UR7 ;  /* 0x00000007ff057e24 */ /* 0x000fcc000f8e00ff */
[----:B------:R-:W-:Y:S01]  /*01e0*/  UMOV UR4, UR9 ;  /* 0x0000000900047c82 */ /* 0x000fe20008000000 */
[----:B---3--:R-:W-:Y:S01]  /*01f0*/  UMOV UR5, UR8 ;  /* 0x0000000800057c82 */ /* 0x008fe20008000000 */
[----:B------:R-:W-:Y:S01]  /*0200*/  IMAD.U32 R2, RZ, RZ, UR4 ;  /* 0x00000004ff027e24 */ /* 0x000fe2000f8e00ff */
[----:B------:R-:W-:Y:S01]  /*0210*/  MOV R3, UR5 ;  /* 0x0000000500037c02 */ /* 0x000fe20008000f00 */
[----:B------:R-:W1:Y:S02]  /*0220*/  FENCE.VIEW.ASYNC.S ;  /* 0x00000000000073c6 */ /* 0x000e640000000000 */
[----:B-1----:R1:W2:Y:S01]  /*0230*/  SYNCS.EXCH.64 URZ, [UR9+0x8], UR12 ;  /* 0x0000080c09ff75b2 */ /* 0x0022a20008000100 */
[----:B------:R1:W2:Y:S02]  /*0240*/  SYNCS.EXCH.64 URZ, [UR9], UR12 ;  /* 0x0000000c09ff75b2 */ /* 0x0002a40008000100 */
[----:B--2---:R1:W-:Y:S01]  /*0250*/  ST.E.STRONG.SM desc[UR10][R2.64+0x10], R5 ;  /* 0x0000100502007985 */ /* 0x0043e2000c10b90a */
[----:B------:R-:W-:Y:S01]  /*0260*/  NOP ;  /* 0x0000000000007918 */ /* 0x000fe20000000000 */
.L_x_1:
[----:B-1----:R-:W-:Y:S05]  /*0270*/  BSYNC.RECONVERGENT B0 ;  /* 0x0000000000007941 */ /* 0x002fea0003800200 */
.L_x_0:
[----:B------:R-:W1:Y:S02]  /*0280*/  LDCU UR4, c[0x0][0x398] ;  /* 0x00007300ff0477ac */ /* 0x000e640008000800 */
[----:B-1----:R-:W-:Y:S01]  /*0290*/  UISETP.GE.AND UP0, UPT, UR4, 0x1, UPT ;  /* 0x000000010400788c */ /* 0x002fe2000bf06270 */
[----:B------:R-:W-:Y:S08]  /*02a0*/  BAR.SYNC.DEFER_BLOCKING 0x0 ;  /* 0x0000000000007b1d */ /* 0x000ff00000010000 */
[----:B------:R-:W-:Y:S05]  /*02b0*/  BRA.U !UP0, `(.L_x_2) ;  /* 0x0000002108cc7547 */ /* 0x000fea000b800000 */
[----:B------:R-:W-:-:S05]  /*02c0*/  CS2R.32 R11, SR_CgaSize ;  /* 0x00000000000b7805 */ /* 0x000fca0000008a00 */
[----:B------:R-:W-:-:S05]  /*02d0*/  IMAD R11, R11, -0xa0, RZ ;  /* 0xffffff600b0b7824 */ /* 0x000fca00078e02ff */
[----:B------:R-:W-:-:S14]  /*02e0*/  R2UR UR4, R11 ;  /* 0x000000000b0472ca */ /* 0x000fdc00000e0000 */
[----:B------:R-:W1:Y:S01]  /*02f0*/  LDCU UR4, c[0x0][UR4+0x2a4] ;  /* 0x00005480040477ac */ /* 0x000e620008000800 */
[----:B0-----:R-:W-:-:S05]  /*0300*/  CS2R.32 R0, SR_CgaSize ;  /* 0x0000000000007805 */ /* 0x001fca0000008a00 */
[----:B------:R-:W-:-:S06]  /*0310*/  IMAD R0, R0, -0xa0, RZ ;  /* 0xffffff6000007824 */ /* 0x000fcc00078e02ff */
[----:B------:R-:W0:Y:S01]  /*0320*/  LDC R0, c[0x0][R0+0x2a8] ;  /* 0x0000aa0000007b82 */ /* 0x000e220000000800 */
[----:B------:R-:W-:-:S05]  /*0330*/  CS2R.32 R11, SR_CgaSize ;  /* 0x00000000000b7805 */ /* 0x000fca0000008a00 */
[----:B------:R-:W-:-:S05]  /*0340*/  IMAD R11, R11, -0xa0, RZ ;  /* 0xffffff600b0b7824 */ /* 0x000fca00078e02ff */
[----:B------:R-:W-:-:S14]  /*0350*/  R2UR UR5, R11 ;  /* 0x000000000b0572ca */ /* 0x000fdc00000e0000 */
[----:B------:R-:W1:Y:S01]  /*0360*/  LDCU UR5, c[0x0][UR5+0x2a0] ;  /* 0x00005400050577ac */ /* 0x000e620008000800 */
[----:B------:R-:W2:Y:S08]  /*0370*/  S2UR UR8, SR_CgaCtaId ;  /* 0x00000000000879c3 */ /* 0x000eb00000008800 */
[----:B------:R-:W3:Y:S01]  /*0380*/  S2UR UR6, SR_SWINHI ;  /* 0x00000000000679c3 */ /* 0x000ee20000002f00 */
[----:B-1----:R-:W-:-:S06]  /*0390*/  UIMAD UR4, UR4, UR5, URZ ;  /* 0x00000005040472a4 */ /* 0x002fcc000f8e02ff */
[----:B0-----:R-:W-:Y:S01]  /*03a0*/  IMAD R0, R0, UR4, RZ ;  /* 0x0000000400007c24 */ /* 0x001fe2000f8e02ff */
[----:B------:R-:W-:Y:S02]  /*03b0*/  UMOV UR4, 0x400 ;  /* 0x0000040000047882 */ /* 0x000fe40000000000 */
[----:B------:R-:W-:Y:S02]  /*03c0*/  UIADD3 UR4, UPT, UPT, UR4, 0x20, URZ ;  /* 0x0000002004047890 */ /* 0x000fe4000fffe0ff */
[-C--:B------:R-:W-:Y:S02]  /*03d0*/  IABS R9, R0.reuse ;  /* 0x0000000000097213 */ /* 0x080fe40000000000 */
[----:B------:R-:W-:Y:S01]  /*03e0*/  IABS R8, R0 ;  /* 0x0000000000087213 */ /* 0x000fe20000000000 */
[----:B--2---:R-:W-:Y:S01]  /*03f0*/  ULEA UR4, UR8, UR4, 0x18 ;  /* 0x0000000408047291 */ /* 0x004fe2000f8ec0ff */
[----:B------:R-:W0:Y:S01]  /*0400*/  I2F.RP R4, R9 ;  /* 0x0000000900047306 */ /* 0x000e220000209400 */
[----:B------:R-:W-:-:S02]  /*0410*/  IADD3 R5, PT, PT, R0, 0x3f, RZ ;  /* 0x0000003f00057810 */ /* 0x000fc40007ffe0ff */
[----:B------:R-:W-:-:S03]  /*0420*/  IMAD.MOV R8, RZ, RZ, -R8 ;  /* 0x000000ffff087224 */ /* 0x000fc600078e0a08 */
[----:B------:R-:W-:Y:S01]  /*0430*/  UMOV UR4, UR4 ;  /* 0x0000000400047c82 */ /* 0x000fe20008000000 */
[----:B---3--:R-:W-:Y:S01]  /*0440*/  UMOV UR5, UR6 ;  /* 0x0000000600057c82 */ /* 0x008fe20008000000 */
[----:B------:R-:W-:-:S04]  /*0450*/  UIADD3 UR6, UP0, UPT, UR4, 0x4000, URZ ;  /* 0x0000400004067890 */ /* 0x000fc8000ff1e0ff */
[----:B------:R-:W-:Y:S01]  /*0460*/  UIADD3.X UR7, UPT, UPT, URZ, UR5, URZ, UP0, !UPT ;  /* 0x00000005ff077290 */ /* 0x000fe200087fe4ff */
[----:B0-----:R-:W0:Y:S01]  /*0470*/  MUFU.RCP R4, R4 ;  /* 0x0000000400047308 */ /* 0x001e220000001000 */
[----:B------:R-:W-:-:S05]  /*0480*/  UPRMT UR6, URZ, 0x654, UR6 ;  /* 0x00000654ff067896 */ /* 0x000fca0008000006 */
[----:B------:R-:W-:Y:S01]  /*0490*/  UMOV UR7, UR7 ;  /* 0x0000000700077c82 */ /* 0x000fe20008000000 */
[----:B0-----:R-:W-:Y:S01]  /*04a0*/  VIADD R2, R4, 0xffffffe ;  /* 0x0ffffffe04027836 */ /* 0x001fe20000000000 */
[----:B------:R-:W-:Y:S02]  /*04b0*/  IABS R4, R5 ;  /* 0x0000000500047213 */ /* 0x000fe40000000000 */
[----:B------:R-:W-:Y:S01]  /*04c0*/  LOP3.LUT R5, R5, R0, RZ, 0x3c, !PT ;  /* 0x0000000005057212 */ /* 0x000fe200078e3cff */
[----:B------:R0:W1:Y:S03]  /*04d0*/  F2I.FTZ.U32.TRUNC.NTZ R3, R2 ;  /* 0x0000000200037305 */ /* 0x000066000021f000 */
[----:B------:R-:W-:Y:S01]  /*04e0*/  ISETP.GE.AND P2, PT, R5, RZ, PT ;  /* 0x000000ff0500720c */ /* 0x000fe20003f46270 */
[----:B0-----:R-:W-:Y:S02]  /*04f0*/  IMAD.MOV.U32 R2, RZ, RZ, RZ ;  /* 0x000000ffff027224 */ /* 0x001fe400078e00ff */
[----:B-1----:R-:W-:-:S04]  /*0500*/  IMAD.MOV R6, RZ, RZ, -R3 ;  /* 0x000000ffff067224 */ /* 0x002fc800078e0a03 */
[----:B------:R-:W-:-:S04]  /*0510*/  IMAD R11, R6, R9, RZ ;  /* 0x00000009060b7224 */ /* 0x000fc800078e02ff */
[----:B------:R-:W-:Y:S01]  /*0520*/  IMAD.HI.U32 R3, R3, R11, R2 ;  /* 0x0000000b03037227 */ /* 0x000fe200078e0002 */
[----:B------:R-:W-:-:S05]  /*0530*/  MOV R2, R8 ;  /* 0x0000000800027202 */ /* 0x000fca0000000f00 */
[----:B------:R-:W-:-:S04]  /*0540*/  IMAD.HI.U32 R3, R3, R4, RZ ;  /* 0x0000000403037227 */ /* 0x000fc800078e00ff */
[----:B------:R-:W-:-:S05]  /*0550*/  IMAD R2, R3, R2, R4 ;  /* 0x0000000203027224 */ /* 0x000fca00078e0204 */
[----:B------:R-:W-:-:S13]  /*0560*/  ISETP.GT.U32.AND P1, PT, R9, R2, PT ;  /* 0x000000020900720c */ /* 0x000fda0003f24070 */
[----:B------:R-:W-:Y:S02]  /*0570*/  @!P1 IMAD.IADD R2, R2, 0x1, -R9 ;  /* 0x0000000102029824 */ /* 0x000fe400078e0a09 */
[----:B------:R-:W-:Y:S01]  /*0580*/  @!P1 VIADD R3, R3, 0x1 ;  /* 0x0000000103039836 */ /* 0x000fe20000000000 */
[----:B------:R-:W-:Y:S02]  /*0590*/  ISETP.NE.AND P1, PT, R0, RZ, PT ;  /* 0x000000ff0000720c */ /* 0x000fe40003f25270 */
[----:B------:R-:W-:Y:S01]  /*05a0*/  ISETP.GE.U32.AND P0, PT, R2, R9, PT ;  /* 0x000000090200720c */ /* 0x000fe20003f06070 */
[----:B------:R-:W-:-:S12]  /*05b0*/  IMAD.MOV.U32 R2, RZ, RZ, 0x5 ;  /* 0x00000005ff027424 */ /* 0x000fd800078e00ff */
[----:B------:R-:W-:-:S05]  /*05c0*/  @P0 IADD3 R3, PT, PT, R3, 0x1, RZ ;  /* 0x0000000103030810 */ /* 0x000fca0007ffe0ff */
[----:B------:R-:W-:Y:S01]  /*05d0*/  IMAD.MOV.U32 R4, RZ, RZ, R3 ;  /* 0x000000ffff047224 */ /* 0x000fe200078e0003 */
[----:B------:R-:W-:-:S03]  /*05e0*/  LOP3.LUT R3, R7, 0x1f, RZ, 0xc0, !PT ;  /* 0x0000001f07037812 */ /* 0x000fc600078ec0ff */
[----:B------:R-:W-:Y:S01]  /*05f0*/  @!P2 IMAD.MOV R4, RZ, RZ, -R4 ;  /* 0x000000ffff04a224 */ /* 0x000fe200078e0a04 */
[----:B------:R-:W-:Y:S02]  /*0600*/  @!P1 LOP3.LUT R4, RZ, R0, RZ, 0x33, !PT ;  /* 0x00000000ff049212 */ /* 0x000fe400078e33ff */
[----:B------:R-:W-:-:S03]  /*0610*/  ISETP.GE.U32.AND P1, PT, R7, 0x20, PT ;  /* 0x000000200700780c */ /* 0x000fc60003f26070 */
[----:B------:R-:W-:Y:S01]  /*0620*/  IMAD R0, R4, UR8, RZ ;  /* 0x0000000804007c24 */ /* 0x000fe2000f8e02ff */
[----:B------:R-:W-:Y:S01]  /*0630*/  ISETP.EQ.AND P1, PT, RZ, UR8, !P1 ;  /* 0x00000008ff007c0c */ /* 0x000fe2000cf22270 */
[----:B------:R-:W-:Y:S01]  /*0640*/  UPRMT UR8, URZ, 0x654, UR4 ;  /* 0x00000654ff087896 */ /* 0x000fe20008000004 */
[----:B------:R-:W-:Y:S02]  /*0650*/  UMOV UR9, UR5 ;  /* 0x0000000500097c82 */ /* 0x000fe40008000000 */
[----:B------:R-:W-:Y:S01]  /*0660*/  VIMNMX R0, PT, PT, R0, 0x40, PT ;  /* 0x0000004000007848 */ /* 0x000fe20003fe0100 */
[----:B------:R-:W-:-:S03]  /*0670*/  UMOV UR4, URZ ;  /* 0x000000ff00047c82 */ /* 0x000fc60008000000 */
[----:B------:R-:W-:Y:S02]  /*0680*/  VIADDMNMX R4, R0, R4, 0x40, PT ;  /* 0x0000004000047446 */ /* 0x000fe40003800104 */
[----:B------:R-:W-:Y:S02]  /*0690*/  IADD3 R3, PT, PT, R3, R0, RZ ;  /* 0x0000000003037210 */ /* 0x000fe40007ffe0ff */
[----:B------:R-:W-:Y:S02]  /*06a0*/  SHF.R.U32.HI R0, RZ, 0x5, R7 ;  /* 0x00000005ff007819 */ /* 0x000fe40000011607 */
[----:B------:R-:W-:-:S04]  /*06b0*/  ISETP.GE.AND P2, PT, R3, R4, PT ;  /* 0x000000040300720c */ /* 0x000fc80003f46270 */
[----:B------:R-:W-:-:S13]  /*06c0*/  ISETP.EQ.AND P2, PT, R0, 0x2, !P2 ;  /* 0x000000020000780c */ /* 0x000fda0005742270 */
.L_x_36:
[----:B------:R-:W-:Y:S04]  /*06d0*/  BSSY B0, `(.L_x_3) ;  /* 0x000008a000007945 */ /* 0x000fe80003800000 */
[----:B----4-:R-:W-:Y:S05]  /*06e0*/  @!P1 BRA `(.L_x_4) ;  /* 0x0000000800209947 */ /* 0x010fea0003800000 */
[----:B------:R-:W-:Y:S01]  /*06f0*/  CS2R R6, SR_GLOBALTIMERLO ;  /* 0x0000000000067805 */ /* 0x000fe20000015200 */
[----:B------:R-:W0:Y:S01]  /*0700*/  S2R R5, SR_CgaCtaId ;  /* 0x0000000000057919 */ /* 0x000e220000008800 */
[----:B------:R-:W-:Y:S01]  /*0710*/  MOV R0, 0x400 ;  /* 0x0000040000007802 */ /* 0x000fe20000000f00 */
[----:B------:R-:W-:Y:S01]  /*0720*/  BSSY B1, `(.L_x_5) ;  /* 0x0000026000017945 */ /* 0x000fe20003800000 */
[----:B------:R-:W-:-:S04]  /*0730*/  LOP3.LUT R9, R2, 0x1, RZ, 0xc0, !PT ;  /* 0x0000000102097812 */ /* 0x000fc800078ec0ff */
[----:B------:R-:W-:Y:S02]  /*0740*/  SHF.L.U32 R8, R9, 0x1f, RZ ;  /* 0x0000001f09087819 */ /* 0x000fe400000006ff */
[----:B0-----:R-:W-:-:S04]  /*0750*/  LEA R11, R5, R0, 0x18 ;  /* 0x00000000050b7211 */ /* 0x001fc800078ec0ff */
[----:B------:R-:W0:Y:S01]  /*0760*/  SYNCS.PHASECHK.TRANS64.TRYWAIT P0, [R11+URZ+0x8], R8 ;  /* 0x000008080b0075a7 */ /* 0x000e2200080011ff */
[----:B------:R-:W-:Y:S01]  /*0770*/  VIADD R0, R11, 0x8 ;  /* 0x000000080b007836 */ /* 0x000fe20000000000 */
[----:B------:R-:W-:Y:S01]  /*0780*/  MOV R5, R11 ;  /* 0x0000000b00057202 */ /* 0x000fe20000000f00 */
[----:B0-----:R-:W-:Y:S06]  /*0790*/  @P0 BRA `(.L_x_6) ;  /* 0x0000000000780947 */ /* 0x001fec0003800000 */
[----:B------:R-:W-:Y:S01]  /*07a0*/  BSSY B2, `(.L_x_7) ;  /* 0x000001c000027945 */ /* 0x000fe20003800000 */
[----:B------:R-:W-:Y:S01]  /*07b0*/  SHF.L.U32 R10, R9, 0x1f, RZ ;  /* 0x0000001f090a7819 */ /* 0x000fe200000006ff */
[----:B------:R-:W-:-:S07]  /*07c0*/  IMAD.MOV.U32 R12, RZ, RZ, RZ ;  /* 0x000000ffff0c7224 */ /* 0x000fce00078e00ff */
.L_x_11:
[C---:B------:R-:W-:Y:S01]  /*07d0*/  ISETP.GT.AND P0, PT, R12.reuse, 0xf, PT ;  /* 0x0000000f0c00780c */ /* 0x040fe20003f04270 */
[----:B------:R-:W-:Y:S05]  /*07e0*/  YIELD ;  /* 0x0000000000007946 */ /* 0x000fea0003800000 */
[----:B------:R-:W-:Y:S07]  /*07f0*/  BSSY B3, `(.L_x_8) ;  /* 0x0000014000037945 */ /* 0x000fee0003800000 */
[----:B------:R-:W-:Y:S01]  /*0800*/  @!P0 VIADD R12, R12, 0x1 ;  /* 0x000000010c0c8836 */ /* 0x000fe20000000000 */
[----:B------:R-:W-:Y:S06]  /*0810*/  @!P0 BRA `(.L_x_9) ;  /* 0x0000000000448947 */ /* 0x000fec0003800000 */
[----:B------:R-:W-:-:S06]  /*0820*/  CS2R R8, SR_GLOBALTIMERLO ;  /* 0x0000000000087805 */ /* 0x000fcc0000015200 */
[----:B------:R-:W-:-:S04]  /*0830*/  IADD3 R8, P0, PT, -R6, R8, RZ ;  /* 0x0000000806087210 */ /* 0x000fc80007f1e1ff */
[----:B------:R-:W-:Y:S02]  /*0840*/  IADD3.X R9, PT, PT, ~R7, R9, RZ, P0, !PT ;  /* 0x0000000907097210 */ /* 0x000fe400007fe5ff */
[----:B------:R-:W-:-:S04]  /*0850*/  ISETP.GE.U32.AND P0, PT, R8, 0x3d0900, PT ;  /* 0x003d09000800780c */ /* 0x000fc80003f06070 */
[----:B------:R-:W-:-:S13]  /*0860*/  ISETP.GE.AND.EX P0, PT, R9, RZ, PT, P0 ;  /* 0x000000ff0900720c */ /* 0x000fda0003f06300 */
[----:B------:R-:W-:Y:S05]  /*0870*/  @!P0 BRA `(.L_x_10) ;  /* 0x0000000000088947 */ /* 0x000fea0003800000 */
[----:B------:R-:W-:Y:S05]  /*0880*/  NANOSLEEP 0xf4240 ;  /* 0x000f42400000795d */ /* 0x000fea0003800000 */
[----:B------:R-:W-:Y:S05]  /*0890*/  BRA `(.L_x_9) ;  /* 0x0000000000247947 */ /* 0x000fea0003800000 */
.L_x_10:
[----:B------:R-:W-:-:S04]  /*08a0*/  ISETP.GE.U32.AND P0, PT, R8, 0x9c40, PT ;  /* 0x00009c400800780c */ /* 0x000fc80003f06070 */
[----:B------:R-:W-:-:S13]  /*08b0*/  ISETP.GE.AND.EX P0, PT, R9, RZ, PT, P0 ;  /* 0x000000ff0900720c */ /* 0x000fda0003f06300 */
[----:B------:R-:W-:Y:S05]  /*08c0*/  @!P0 BRA `(.L_x_9) ;  /* 0x0000000000188947 */ /* 0x000fea0003800000 */
[----:B------:R-:W-:-:S04]  /*08d0*/  SHF.R.S32.HI R5, RZ, 0x1f, R9 ;  /* 0x0000001fff057819 */ /* 0x000fc80000011409 */
[----:B------:R-:W-:-:S05]  /*08e0*/  LEA.HI R5, P0, R5, R8, RZ, 0x2 ;  /* 0x0000000805057211 */ /* 0x000fca00078110ff */
[----:B------:R-:W-:-:S05]  /*08f0*/  IMAD.X R8, RZ, RZ, R9, P0 ;  /* 0x000000ffff087224 */ /* 0x000fca00000e0609 */
[----:B------:R-:W-:-:S04]  /*0900*/  SHF.R.U64 R5, R5, 0x2, R8 ;  /* 0x0000000205057819 */ /* 0x000fc80000001208 */
[----:B------:R-:W-:Y:S05]  /*0910*/  NANOSLEEP R5 ;  /* 0x000000050000735d */ /* 0x000fea0003800000 */
[----:B------:R-:W-:Y:S01]  /*0920*/  NOP ;  /* 0x0000000000007918 */ /* 0x000fe20000000000 */
.L_x_9:
[----:B------:R-:W-:Y:S05]  /*0930*/  BSYNC B3 ;  /* 0x0000000000037941 */ /* 0x000fea0003800000 */
.L_x_8:
[----:B------:R-:W0:Y:S02]  /*0940*/  SYNCS.PHASECHK.TRANS64.TRYWAIT P0, [R11+URZ+0x8], R10 ;  /* 0x0000080a0b0075a7 */ /* 0x000e2400080011ff */
[----:B0-----:R-:W-:Y:S05]  /*0950*/  @!P0 BRA `(.L_x_11) ;  /* 0xfffffffc009c8947 */ /* 0x001fea000383ffff */
[----:B------:R-:W-:Y:S05]  /*0960*/  BSYNC B2 ;  /* 0x0000000000027941 */ /* 0x000fea0003800000 */
.L_x_7:
[----:B------:R-:W-:-:S07]  /*0970*/  IMAD.MOV.U32 R5, RZ, RZ, R11 ;  /* 0x000000ffff057224 */ /* 0x000fce00078e000b */
.L_x_6:
[----:B------:R-:W-:Y:S05]  /*0980*/  BSYNC B1 ;  /* 0x0000000000017941 */ /* 0x000fea0003800000 */
.L_x_5:
[----:B------:R-:W0:Y:S01]  /*0990*/  S2R R10, SR_TID.X ;  /* 0x00000000000a7919 */ /* 0x000e220000002100 */
[----:B------:R-:W1:Y:S01]  /*09a0*/  LDCU.128 UR12, c[0x0][0x380] ;  /* 0x00007000ff0c77ac */ /* 0x000e620008000c00 */
[----:B------:R-:W-:Y:S01]  /*09b0*/  MOV R6, 0x400 ;  /* 0x0000040000067802 */ /* 0x000fe20000000f00 */
[----:B------:R-:W-:Y:S01]  /*09c0*/  IMAD.U32 R15, RZ, RZ, UR4 ;  /* 0x00000004ff0f7e24 */ /* 0x000fe2000f8e00ff */
[----:B------:R-:W2:Y:S01]  /*09d0*/  S2R R12, SR_CgaCtaId ;  /* 0x00000000000c7919 */ /* 0x000ea20000008800 */
[----:B------:R-:W-:Y:S01]  /*09e0*/  MOV R17, UR4 ;  /* 0x0000000400117c02 */ /* 0x000fe20008000f00 */
[----:B------:R-:W-:Y:S01]  /*09f0*/  BSSY.RECONVERGENT B1, `(.L_x_12) ;  /* 0x0000027000017945 */ /* 0x000fe20003800200 */
[----:B------:R-:W-:Y:S02]  /*0a00*/  IADD3 R7, PT, PT, R6, 0x20, RZ ;  /* 0x0000002006077810 */ /* 0x000fe40007ffe0ff */
[C---:B0-----:R-:W-:Y:S01]  /*0a10*/  LOP3.LUT R11, R10.reuse, 0x1f, RZ, 0xc0, !PT ;  /* 0x0000001f0a0b7812 */ /* 0x041fe200078ec0ff */
[----:B------:R-:W-:Y:S01]  /*0a20*/  IMAD.SHL.U32 R10, R10, 0x4, RZ ;  /* 0x000000040a0a7824 */ /* 0x000fe200078e00ff */
[----:B--2---:R-:W-:-:S03]  /*0a30*/  LEA R13, R12, R7, 0x18 ;  /* 0x000000070c0d7211 */ /* 0x004fc600078ec0ff */
[----:B------:R-:W-:Y:S01]  /*0a40*/  IMAD.WIDE.U32 R8, R11, 0x4, RZ ;  /* 0x000000040b087825 */ /* 0x000fe200078e00ff */
[----:B------:R-:W-:Y:S02]  /*0a50*/  LOP3.LUT R10, R10, 0x7c, RZ, 0xc0, !PT ;  /* 0x0000007c0a0a7812 */ /* 0x000fe400078ec0ff */
[----:B------:R-:W-:Y:S02]  /*0a60*/  LOP3.LUT R8, R8, 0x100, RZ, 0xfc, !PT ;  /* 0x0000010008087812 */ /* 0x000fe400078efcff */
[----:B------:R-:W-:Y:S02]  /*0a70*/  IADD3 R10, PT, PT, R10, 0x4000, R13 ;  /* 0x000040000a0a7810 */ /* 0x000fe40007ffe00d */
[C---:B-1----:R-:W-:Y:S02]  /*0a80*/  IADD3 R6, P0, PT, R8.reuse, UR12, RZ ;  /* 0x0000000c08067c10 */ /* 0x042fe4000ff1e0ff */
[----:B------:R-:W-:Y:S02]  /*0a90*/  IADD3 R8, P3, PT, R8, UR14, RZ ;  /* 0x0000000e08087c10 */ /* 0x000fe4000ff7e0ff */
[----:B------:R-:W-:-:S02]  /*0aa0*/  IADD3.X R7, PT, PT, R9, UR13, RZ, P0, !PT ;  /* 0x0000000d09077c10 */ /* 0x000fc400087fe4ff */
[----:B------:R-:W-:Y:S01]  /*0ab0*/  IADD3.X R9, PT, PT, R9, UR15, RZ, P3, !PT ;  /* 0x0000000f09097c10 */ /* 0x000fe20009ffe4ff */
[----:B------:R-:W-:-:S04]  /*0ac0*/  IMAD.WIDE.U32 R6, R15, 0x4000, R6 ;  /* 0x000040000f067825 */ /* 0x000fc800078e0006 */
[----:B------:R-:W-:-:S07]  /*0ad0*/  IMAD.WIDE.U32 R8, R17, 0x4000, R8 ;  /* 0x0000400011087825 */ /* 0x000fce00078e0008 */
.L_x_13:
[----:B------:R-:W2:Y:S04]  /*0ae0*/  LDG.E.CONSTANT R13, desc[UR10][R6.64+-0x100] ;  /* 0xffff000a060d7981 */ /* 0x000ea8000c1e9900 */
[----:B------:R-:W3:Y:S04]  /*0af0*/  LDG.E.CONSTANT R15, desc[UR10][R8.64+-0x100] ;  /* 0xffff000a080f7981 */ /* 0x000ee8000c1e9900 */
[----:B------:R-:W4:Y:S04]  /*0b00*/  LDG.E.CONSTANT R17, desc[UR10][R6.64+-0x80] ;  /* 0xffff800a06117981 */ /* 0x000f28000c1e9900 */
[----:B------:R-:W5:Y:S04]  /*0b10*/  LDG.E.CONSTANT R19, desc[UR10][R8.64+-0x80] ;  /* 0xffff800a08137981 */ /* 0x000f68000c1e9900 */
[----:B------:R-:W5:Y:S04]  /*0b20*/  LDG.E.CONSTANT R21, desc[UR10][R6.64] ;  /* 0x0000000a06157981 */ /* 0x000f68000c1e9900 */
[----:B------:R-:W5:Y:S04]  /*0b30*/  LDG.E.CONSTANT R23, desc[UR10][R8.64] ;  /* 0x0000000a08177981 */ /* 0x000f68000c1e9900 */
[----:B------:R0:W5:Y:S04]  /*0b40*/  LDG.E.CONSTANT R25, desc[UR10][R6.64+0x80] ;  /* 0x0000800a06197981 */ /* 0x000168000c1e9900 */
[----:B------:R1:W5:Y:S01]  /*0b50*/  LDG.E.CONSTANT R27, desc[UR10][R8.64+0x80] ;  /* 0x0000800a081b7981 */ /* 0x000362000c1e9900 */
[C---:B------:R-:W-:Y:S01]  /*0b60*/  ISETP.GE.U32.AND P0, PT, R11.reuse, 0xf80, PT ;  /* 0x00000f800b00780c */ /* 0x040fe20003f06070 */
[----:B------:R-:W-:Y:S01]  /*0b70*/  VIADD R11, R11, 0x80 ;  /* 0x000000800b0b7836 */ /* 0x000fe20000000000 */
[----:B0-----:R-:W-:-:S02]  /*0b80*/  IADD3 R6, P3, PT, R6, 0x200, RZ ;  /* 0x0000020006067810 */ /* 0x001fc40007f7e0ff */
[----:B-1----:R-:W-:-:S03]  /*0b90*/  IADD3 R8, P4, PT, R8, 0x200, RZ ;  /* 0x0000020008087810 */ /* 0x002fc60007f9e0ff */
[----:B------:R-:W-:Y:S01]  /*0ba0*/  IMAD.X R7, RZ, RZ, R7, P3 ;  /* 0x000000ffff077224 */ /* 0x000fe200018e0607 */
[----:B------:R-:W-:Y:S01]  /*0bb0*/  IADD3.X R9, PT, PT, RZ, R9, RZ, P4, !PT ;  /* 0x00000009ff097210 */ /* 0x000fe200027fe4ff */
[----:B--2---:R-:W-:Y:S04]  /*0bc0*/  STS [R10+-0x4000], R13 ;  /* 0xffc0000d0a007388 */ /* 0x004fe80000000800 */
[----:B---3--:R-:W-:Y:S04]  /*0bd0*/  STS [R10], R15 ;  /* 0x0000000f0a007388 */ /* 0x008fe80000000800 */
[----:B----4-:R-:W-:Y:S04]  /*0be0*/  STS [R10+-0x3f80], R17 ;  /* 0xffc080110a007388 */ /* 0x010fe80000000800 */
[----:B-----5:R-:W-:Y:S04]  /*0bf0*/  STS [R10+0x80], R19 ;  /* 0x000080130a007388 */ /* 0x020fe80000000800 */
[----:B------:R-:W-:Y:S04]  /*0c00*/  STS [R10+-0x3f00], R21 ;  /* 0xffc100150a007388 */ /* 0x000fe80000000800 */
[----:B------:R-:W-:Y:S04]  /*0c10*/  STS [R10+0x100], R23 ;  /* 0x000100170a007388 */ /* 0x000fe80000000800 */
[----:B------:R-:W-:Y:S04]  /*0c20*/  STS [R10+-0x3e80], R25 ;  /* 0xffc180190a007388 */ /* 0x000fe80000000800 */
[----:B------:R0:W-:Y:S02]  /*0c30*/  STS [R10+0x180], R27 ;  /* 0x0001801b0a007388 */ /* 0x0001e40000000800 */
[----:B0-----:R-:W-:Y:S01]  /*0c40*/  VIADD R10, R10, 0x200 ;  /* 0x000002000a0a7836 */ /* 0x001fe20000000000 */
[----:B------:R-:W-:Y:S06]  /*0c50*/  @!P0 BRA `(.L_x_13) ;  /* 0xfffffffc00a08947 */ /* 0x000fec000383ffff */
[----:B------:R-:W-:Y:S05]  /*0c60*/  BSYNC.RECONVERGENT B1 ;  /* 0x0000000000017941 */ /* 0x000fea0003800200 */
.L_x_12:
[----:B------:R-:W-:Y:S01]  /*0c70*/  NOP ;  /* 0x0000000000007918 */ /* 0x000fe20000000000 */
[----:B------:R-:W-:-:S13]  /*0c80*/  PLOP3.LUT P0, PT, PT, PT, PT, 0x80, 0x8 ;  /* 0x000000000008781c */ /* 0x000fda0003f0f070 */
.L_x_14:
[----:B------:R-:W-:Y:S02]  /*0c90*/  PLOP3.LUT P3, PT, P3, P0, PT, 0xf2, 0x2f ;  /* 0x00000000002f781c */ /* 0x000fe40001f61e72 */
[----:B------:R-:W-:-:S08]  /*0ca0*/  @P0 R2UR P3, UR5, R5 ;  /* 0x00000000050502ca */ /* 0x000fd00000060000 */
[----:B------:R-:W-:-:S05]  /*0cb0*/  @P0 PLOP3.LUT P0, PT, P3, PT, PT, 0x80, 0x8 ;  /* 0x000000000008081c */ /* 0x000fca0001f0f070 */
[----:B------:R-:W-:Y:S01]  /*0cc0*/  @!P3 SYNCS.ARRIVE.TRANS64.RED.A0T1 RZ, [UR5], RZ ;  /* 0x000000ffffffb9a7 */ /* 0x000fe20008200405 */
[----:B------:R-:W-:Y:S07]  /*0cd0*/  @!P3 ARRIVES.LDGSTSBAR.64.TRANSCNT [UR5] ;  /* 0x00000000ff00b9b0 */ /* 0x000fee0008002a05 */
[----:B------:R-:W-:Y:S05]  /*0ce0*/  @P0 BRA.U.ANY `(.L_x_14) ;  /* 0xfffffffd00e80947 */ /* 0x000fea000393ffff */
[----:B------:R-:W-:Y:S01]  /*0cf0*/  NOP ;  /* 0x0000000000007918 */ /* 0x000fe20000000000 */
[----:B------:R0:W-:Y:S01]  /*0d00*/  SYNCS.ARRIVE.TRANS64.A1T0 RZ, [R5+URZ], RZ ;  /* 0x000000ff05ff79a7 */ /* 0x0001e200081000ff */
[----:B------:R-:W-:-:S04]  /*0d10*/  LOP3.LUT R6, R2, 0xffff, RZ, 0xc0, !PT ;  /* 0x0000ffff02067812 */ /* 0x000fc800078ec0ff */
[----:B------:R-:W-:-:S04]  /*0d20*/  SHF.R.U32.HI R6, RZ, 0x1, R6 ;  /* 0x00000001ff067819 */ /* 0x000fc80000011606 */
[----:B------:R-:W-:Y:S02]  /*0d30*/  LOP3.LUT R9, R6, 0x1, RZ, 0xc0, !PT ;  /* 0x0000000106097812 */ /* 0x000fe400078ec0ff */
[----:B------:R-:W-:Y:S02]  /*0d40*/  CS2R R6, SR_GLOBALTIMERLO ;  /* 0x0000000000067805 */ /* 0x000fe40000015200 */
[----:B------:R-:W-:Y:S01]  /*0d50*/  SHF.L.U32 R8, R9, 0x1f, RZ ;  /* 0x0000001f09087819 */ /* 0x000fe200000006ff */
[----:B------:R-:W-:Y:S03]  /*0d60*/  BSSY B1, `(.L_x_15) ;  /* 0x000001e000017945 */ /* 0x000fe60003800000 */
[----:B------:R-:W1:Y:S02]  /*0d70*/  SYNCS.PHASECHK.TRANS64.TRYWAIT P0, [R5+URZ], R8 ;  /* 0x00000008050075a7 */ /* 0x000e6400080011ff */
[----:B01----:R-:W-:Y:S05]  /*0d80*/  @P0 BRA `(.L_x_16) ;  /* 0x00000000006c0947 */ /* 0x003fea0003800000 */
[----:B------:R-:W-:Y:S01]  /*0d90*/  SHF.L.U32 R10, R9, 0x1f, RZ ;  /* 0x0000001f090a7819 */ /* 0x000fe200000006ff */
[----:B------:R-:W-:-:S07]  /*0da0*/  IMAD.MOV.U32 R12, RZ, RZ, RZ ;  /* 0x000000ffff0c7224 */ /* 0x000fce00078e00ff */
.L_x_20:
[C---:B------:R-:W-:Y:S01]  /*0db0*/  ISETP.GT.AND P0, PT, R12.reuse, 0xf, PT ;  /* 0x0000000f0c00780c */ /* 0x040fe20003f04270 */
[----:B------:R-:W-:Y:S05]  /*0dc0*/  YIELD ;  /* 0x0000000000007946 */ /* 0x000fea0003800000 */
[----:B------:R-:W-:Y:S07]  /*0dd0*/  BSSY B2, `(.L_x_17) ;  /* 0x0000014000027945 */ /* 0x000fee0003800000 */
[----:B------:R-:W-:Y:S01]  /*0de0*/  @!P0 IADD3 R12, PT, PT, R12, 0x1, RZ ;  /* 0x000000010c0c8810 */ /* 0x000fe20007ffe0ff */
[----:B------:R-:W-:Y:S06]  /*0df0*/  @!P0 BRA `(.L_x_18) ;  /* 0x0000000000448947 */ /* 0x000fec0003800000 */
[----:B------:R-:W-:-:S06]  /*0e00*/  CS2R R8, SR_GLOBALTIMERLO ;  /* 0x0000000000087805 */ /* 0x000fcc0000015200 */
[----:B------:R-:W-:-:S05]  /*0e10*/  IADD3 R11, P0, PT, -R6, R8, RZ ;  /* 0x00000008060b7210 */ /* 0x000fca0007f1e1ff */
[----:B------:R-:W-:Y:S01]  /*0e20*/  IMAD.X R9, R9, 0x1, ~R7, P0 ;  /* 0x0000000109097824 */ /* 0x000fe200000e0e07 */
[----:B------:R-:W-:-:S04]  /*0e30*/  ISETP.GE.U32.AND P0, PT, R11, 0x3d0900, PT ;  /* 0x003d09000b00780c */ /* 0x000fc80003f06070 */
[----:B------:R-:W-:-:S13]  /*0e40*/  ISETP.GE.AND.EX P0, PT, R9, RZ, PT, P0 ;  /* 0x000000ff0900720c */ /* 0x000fda0003f06300 */
[----:B------:R-:W-:Y:S05]  /*0e50*/  @!P0 BRA `(.L_x_19) ;  /* 0x0000000000088947 */ /* 0x000fea0003800000 */
[----:B------:R-:W-:Y:S05]  /*0e60*/  NANOSLEEP 0xf4240 ;  /* 0x000f42400000795d */ /* 0x000fea0003800000 */
[----:B------:R-:W-:Y:S05]  /*0e70*/  BRA `(.L_x_18) ;  /* 0x0000000000247947 */ /* 0x000fea0003800000 */
.L_x_19:
[----:B------:R-:W-:-:S04]  /*0e80*/  ISETP.GE.U32.AND P0, PT, R11, 0x9c40, PT ;  /* 0x00009c400b00780c */ /* 0x000fc80003f06070 */
[----:B------:R-:W-:-:S13]  /*0e90*/  ISETP.GE.AND.EX P0, PT, R9, RZ, PT, P0 ;  /* 0x000000ff0900720c */ /* 0x000fda0003f06300 */
[----:B------:R-:W-:Y:S05]  /*0ea0*/  @!P0 BRA `(.L_x_18) ;  /* 0x0000000000188947 */ /* 0x000fea0003800000 */
[----:B------:R-:W-:-:S04]  /*0eb0*/  SHF.R.S32.HI R8, RZ, 0x1f, R9 ;  /* 0x0000001fff087819 */ /* 0x000fc80000011409 */
[----:B------:R-:W-:-:S04]  /*0ec0*/  LEA.HI R8, P0, R8, R11, RZ, 0x2 ;  /* 0x0000000b08087211 */ /* 0x000fc800078110ff */
[----:B------:R-:W-:-:S04]  /*0ed0*/  IADD3.X R9, PT, PT, RZ, R9, RZ, P0, !PT ;  /* 0x00000009ff097210 */ /* 0x000fc800007fe4ff */
[----:B------:R-:W-:-:S04]  /*0ee0*/  SHF.R.U64 R8, R8, 0x2, R9 ;  /* 0x0000000208087819 */ /* 0x000fc80000001209 */
[----:B------:R-:W-:Y:S05]  /*0ef0*/  NANOSLEEP R8 ;  /* 0x000000080000735d */ /* 0x000fea0003800000 */
[----:B------:R-:W-:Y:S01]  /*0f00*/  NOP ;  /* 0x0000000000007918 */ /* 0x000fe20000000000 */
.L_x_18:
[----:B------:R-:W-:Y:S05]  /*0f10*/  BSYNC B2 ;  /* 0x0000000000027941 */ /* 0x000fea0003800000 */
.L_x_17:
[----:B------:R-:W0:Y:S02]  /*0f20*/  SYNCS.PHASECHK.TRANS64.TRYWAIT P0, [R5+URZ], R10 ;  /* 0x0000000a050075a7 */ /* 0x000e2400080011ff */
[----:B0-----:R-:W-:Y:S05]  /*0f30*/  @!P0 BRA `(.L_x_20) ;  /* 0xfffffffc009c8947 */ /* 0x001fea000383ffff */
.L_x_16:
[----:B------:R-:W-:Y:S05]  /*0f40*/  BSYNC B1 ;  /* 0x0000000000017941 */ /* 0x000fea0003800000 */
.L_x_15:
[----:B------:R0:W-:Y:S01]  /*0f50*/  SYNCS.ARRIVE.TRANS64.A1T0 RZ, [R0+URZ], RZ ;  /* 0x000000ff00ff79a7 */ /* 0x0001e200081000ff */
[----:B------:R-:W-:-:S07]  /*0f60*/  LOP3.LUT R2, R2, 0x3, RZ, 0x3c, !PT ;  /* 0x0000000302027812 */ /* 0x000fce00078e3cff */
.L_x_4:
[----:B------:R-:W-:Y:S05]  /*0f70*/  BSYNC B0 ;  /* 0x0000000000007941 */ /* 0x000fea0003800000 */
.L_x_3:
[----:B------:R-:W1:Y:S01]  /*0f80*/  LDC R5, c[0x0][0x36c] ;  /* 0x0000db00ff057b82 */ /* 0x000e620000000800 */
[----:B0-----:R-:W0:Y:S01]  /*0f90*/  S2R R0, SR_TID.X ;  /* 0x0000000000007919 */ /* 0x001e220000002100 */
[----:B-1----:R-:W-:Y:S02]  /*0fa0*/  ISETP.EQ.U32.AND P0, PT, R5, 0x1, PT ;  /* 0x000000010500780c */ /* 0x002fe40003f02070 */
[----:B0-----:R-:W-:-:S11]  /*0fb0*/  SHF.R.U32.HI R0, RZ, 0x5, R0 ;  /* 0x00000005ff007819 */ /* 0x001fd60000011600 */
[----:B------:R-:W-:Y:S05]  /*0fc0*/  @!P0 BRA `(.L_x_21) ;  /* 0x00000000001c8947 */ /* 0x000fea0003800000 */
[----:B------:R-:W-:Y:S05]  /*0fd0*/  WARPSYNC.ALL ;  /* 0x0000000000007948 */ /* 0x000fea0003800000 */
[----:B------:R-:W-:-:S00]  /*0fe0*/  MEMBAR.ALL.CTA ;  /* 0x0000000000007992 */ /* 0x000fc00000008000 */
[----:B------:R-:W-:Y:S06]  /*0ff0*/  MEMBAR.ALL.GPU ;  /* 0x0000000000007992 */ /* 0x000fec000000a000 */
[----:B------:R-:W-:-:S00]  /*1000*/  ERRBAR ;  /* 0x00000000000079ab */ /* 0x000fc00000000000 */
[----:B------:R-:W-:Y:S08]  /*1010*/  CGAERRBAR ;  /* 0x00000000000075ab */ /* 0x000ff00000000000 */
[----:B------:R-:W-:Y:S01]  /*1020*/  UCGABAR_ARV ;  /* 0x00000000000079c7 */ /* 0x000fe20008000000 */
[----:B------:R-:W-:Y:S05]  /*1030*/  BRA `(.L_x_22) ;  /* 0x0000000000047947 */ /* 0x000fea0003800000 */
.L_x_21:
[----:B------:R-:W-:Y:S05]  /*1040*/  WARPSYNC.ALL ;  /* 0x0000000000007948 */ /* 0x000fea0003800000 */
.L_x_22:
[----:B------:R-:W-:Y:S05]  /*1050*/  @!P0 BRA `(.L_x_23) ;  /* 0x0000000000108947 */ /* 0x000fea0003800000 */
[----:B------:R-:W-:Y:S05]  /*1060*/  WARPSYNC.ALL ;  /* 0x0000000000007948 */ /* 0x000fea0003800000 */
[----:B------:R-:W-:Y:S01]  /*1070*/  UCGABAR_WAIT ;  /* 0x0000000000007dc7 */ /* 0x000fe20008000000 */
[----:B------:R-:W-:Y:S01]  /*1080*/  CCTL.IVALL ;  /* 0x00000000ff00798f */ /* 0x000fe20002000000 */
[----:B------:R-:W-:Y:S05]  /*1090*/  BRA `(.L_x_24) ;  /* 0x0000000000087947 */ /* 0x000fea0003800000 */
.L_x_23:
[----:B------:R-:W-:Y:S05]  /*10a0*/  WARPSYNC.ALL ;  /* 0x0000000000007948 */ /* 0x000fea0003800000 */
[----:B------:R-:W-:Y:S06]  /*10b0*/  BAR.SYNC.DEFER_BLOCKING 0x0 ;  /* 0x0000000000007b1d */ /* 0x000fec0000010000 */
.L_x_24:
[----:B------:R-:W-:-:S04]  /*10c0*/  ISETP.GE.AND P0, PT, R3, R4, PT ;  /* 0x000000040300720c */ /* 0x000fc80003f06270 */
[----:B------:R-:W-:-:S13]  /*10d0*/  ISETP.NE.OR P0, PT, R0, 0x1, P0 ;  /* 0x000000010000780c */ /* 0x000fda0000705670 */
[----:B------:R-:W-:Y:S05]  /*10e0*/  @P0 BRA `(.L_x_25) ;  /* 0x0000000c00580947 */ /* 0x000fea0003800000 */
[----:B------:R-:W-:-:S07]  /*10f0*/  IMAD.MOV.U32 R5, RZ, RZ, R3 ;  /* 0x000000ffff057224 */ /* 0x000fce00078e0003 */
.L_x_28:
[----:B------:R-:W-:Y:S01]  /*1100*/  SHF.L.U32 R6, R5, 0x6, RZ ;  /* 0x0000000605067819 */ /* 0x000fe200000006ff */
[----:B------:R-:W-:-:S04]  /*1110*/  IMAD.MOV.U32 R7, RZ, RZ, 0x4 ;  /* 0x00000004ff077424 */ /* 0x000fc800078e00ff */
[----:B------:R-:W-:-:S05]  /*1120*/  IMAD.WIDE R6, R6, R7, UR8 ;  /* 0x0000000806067e25 */ /* 0x000fca000f8e0207 */
[----:B------:R0:W5:Y:S04]  /*1130*/  LD.E R0, desc[UR10][R6.64] ;  /* 0x0000000a06007980 */ /* 0x000168000c101900 */
        /* <DEDUP_REMOVED lines=62> */
[----:B------:R0:W5:Y:S01]  /*1520*/  LD.E R70, desc[UR10][R6.64+0xfc] ;  /* 0x0000fc0a06467980 */ /* 0x000162000c101900 */
[----:B------:R-:W-:Y:S01]  /*1530*/  MOV R71, 0x400 ;  /* 0x0000040000477802 */ /* 0x000fe20000000f00 */
[----:B------:R-:W-:Y:S01]  /*1540*/  BSSY.RECONVERGENT B0, `(.L_x_26) ;  /* 0x000008d000007945 */ /* 0x000fe20003800200 */
[----:B------:R-:W1:Y:S02]  /*1550*/  S2R R72, SR_CgaCtaId ;  /* 0x0000000000487919 */ /* 0x000e640000008800 */
[----:B------:R-:W-:-:S04]  /*1560*/  IADD3 R71, PT, PT, R71, 0x20, RZ ;  /* 0x0000002047477810 */ /* 0x000fc80007ffe0ff */
[----:B-1----:R-:W-:Y:S01]  /*1570*/  LEA R71, R72, R71, 0x18 ;  /* 0x0000004748477211 */ /* 0x002fe200078ec0ff */
[----:B0-----:R-:W-:-:S07]  /*1580*/  IMAD.MOV.U32 R72, RZ, RZ, RZ ;  /* 0x000000ffff487224 */ /* 0x001fce00078e00ff */
.L_x_27:
[----:B------:R-:W-:-:S05]  /*1590*/  HFMA2 R7, -RZ, RZ, 0, 2.384185791015625e-07 ;  /* 0x00000004ff077431 */ /* 0x000fca00000001ff */
[----:B------:R-:W-:-:S05]  /*15a0*/  IMAD.WIDE.U32 R6, R72, R7, UR6 ;  /* 0x0000000648067e25 */ /* 0x000fca000f8e0007 */
[----:B------:R-:W2:Y:S04]  /*15b0*/  LD.E R73, desc[UR10][R6.64] ;  /* 0x0000000a06497980 */ /* 0x000ea8000c101900 */
[----:B------:R-:W3:Y:S04]  /*15c0*/  LD.E R74, desc[UR10][R6.64+0x100] ;  /* 0x0001000a064a7980 */ /* 0x000ee8000c101900 */
[----:B------:R-:W4:Y:S01]  /*15d0*/  LD.E R75, desc[UR10][R6.64+0x3f00] ;  /* 0x003f000a064b7980 */ /* 0x000f22000c101900 */
[----:B--2--5:R-:W-:-:S04]  /*15e0*/  FFMA R73, R0, R73, RZ ;  /* 0x0000004900497223 */ /* 0x024fc800000000ff */
[----:B---3--:R-:W-:Y:S02]  /*15f0*/  FFMA R74, R8, R74, R73 ;  /* 0x0000004a084a7223 */ /* 0x008fe40000000049 */
[----:B------:R-:W2:Y:S02]  /*1600*/  LD.E R73, desc[UR10][R6.64+0x200] ;  /* 0x0002000a06497980 */ /* 0x000ea4000c101900 */
[----:B--2---:R-:W-:Y:S02]  /*1610*/  FFMA R73, R9, R73, R74 ;  /* 0x0000004909497223 */ /* 0x004fe4000000004a */
[----:B------:R-:W2:Y:S02]  /*1620*/  LD.E R74, desc[UR10][R6.64+0x300] ;  /* 0x0003000a064a7980 */ /* 0x000ea4000c101900 */
[----:B--2---:R-:W-:Y:S02]  /*1630*/  FFMA R74, R10, R74, R73 ;  /* 0x0000004a0a4a7223 */ /* 0x004fe40000000049 */
[----:B------:R-:W2:Y:S02]  /*1640*/  LD.E R73, desc[UR10][R6.64+0x400] ;  /* 0x0004000a06497980 */ /* 0x000ea4000c101900 */
[----:B--2---:R-:W-:-:S02]  /*1650*/  FFMA R73, R11, R73, R74 ;  /* 0x000000490b497223 */ /* 0x004fc4000000004a */
        /* <DEDUP_REMOVED lines=115> */
[----:B--2---:R-:W-:Y:S01]  /*1d90*/  FFMA R73, R69, R73, R74 ;  /* 0x0000004945497223 */ /* 0x004fe2000000004a */
[----:B------:R-:W-:-:S03]  /*1da0*/  IMAD R74, R5, 0x40, R72 ;  /* 0x00000040054a7824 */ /* 0x000fc600078e0248 */
[----:B----4-:R-:W-:Y:S02]  /*1db0*/  FFMA R73, R70, R75, R73 ;  /* 0x0000004b46497223 */ /* 0x010fe40000000049 */
[----:B------:R-:W-:Y:S01]  /*1dc0*/  LEA R74, R74, R71, 0x2 ;  /* 0x000000474a4a7211 */ /* 0x000fe200078e10ff */
[----:B------:R-:W-:-:S04]  /*1dd0*/  VIADD R72, R72, 0x1 ;  /* 0x0000000148487836 */ /* 0x000fc80000000000 */
[----:B------:R0:W-:Y:S01]  /*1de0*/  STS [R74+0x8000], R73 ;  /* 0x008000494a007388 */ /* 0x0001e20000000800 */
[----:B------:R-:W-:-:S13]  /*1df0*/  ISETP.NE.AND P0, PT, R72, 0x40, PT ;  /* 0x000000404800780c */ /* 0x000fda0003f05270 */
[----:B0-----:R-:W-:Y:S05]  /*1e00*/  @P0 BRA `(.L_x_27) ;  /* 0xfffffff400e00947 */ /* 0x001fea000383ffff */
[----:B------:R-:W-:Y:S05]  /*1e10*/  BSYNC.RECONVERGENT B0 ;  /* 0x0000000000007941 */ /* 0x000fea0003800200 */
.L_x_26:
[----:B------:R-:W-:-:S04]  /*1e20*/  IADD3 R5, PT, PT, R5, 0x20, RZ ;  /* 0x0000002005057810 */ /* 0x000fc80007ffe0ff */
[----:B------:R-:W-:-:S13]  /*1e30*/  ISETP.GE.AND P0, PT, R5, R4, PT ;  /* 0x000000040500720c */ /* 0x000fda0003f06270 */
[----:B------:R-:W-:Y:S05]  /*1e40*/  @!P0 BRA `(.L_x_28) ;  /* 0xfffffff000ac8947 */ /* 0x000fea000383ffff */
.L_x_25:
[----:B------:R-:W-:Y:S05]  /*1e50*/  WARPSYNC.ALL ;  /* 0x0000000000007948 */ /* 0x000fea0003800000 */
[----:B------:R-:W-:Y:S06]  /*1e60*/  BAR.SYNC.DEFER_BLOCKING 0x0 ;  /* 0x0000000000007b1d */ /* 0x000fec0000010000 */
[----:B------:R-:W-:Y:S04]  /*1e70*/  BSSY.RECONVERGENT B0, `(.L_x_29) ;  /* 0x0000062000007945 */ /* 0x000fe80003800200 */
[----:B------:R-:W-:Y:S05]  /*1e80*/  @!P2 BRA `(.L_x_30) ;  /* 0x000000040080a947 */ /* 0x000fea0003800000 */
[----:B------:R-:W0:Y:S01]  /*1e90*/  S2R R7, SR_CgaCtaId ;  /* 0x0000000000077919 */ /* 0x000e220000008800 */
[----:B------:R-:W-:Y:S02]  /*1ea0*/  MOV R0, 0x400 ;  /* 0x0000040000007802 */ /* 0x000fe40000000f00 */
[----:B------:R-:W-:-:S03]  /*1eb0*/  MOV R5, R3 ;  /* 0x0000000300057202 */ /* 0x000fc60000000f00 */
[----:B------:R-:W-:-:S05]  /*1ec0*/  VIADD R0, R0, 0x20 ;  /* 0x0000002000007836 */ /* 0x000fca0000000000 */
[----:B0-----:R-:W-:-:S07]  /*1ed0*/  LEA R60, R7, R0, 0x18 ;  /* 0x00000000073c7211 */ /* 0x001fce00078ec0ff */
.L_x_31:
[C---:B------:R-:W-:Y:S01]  /*1ee0*/  IMAD R0, R5.reuse, 0x100, R60 ;  /* 0x0000010005007824 */ /* 0x040fe200078e023c */
[----:B------:R-:W0:Y:S01]  /*1ef0*/  LDCU.64 UR12, c[0x0][0x390] ;  /* 0x00007200ff0c77ac */ /* 0x000e220008000a00 */
[C---:B----4-:R-:W-:Y:S01]  /*1f00*/  SHF.L.U32 R6, R5.reuse, 0x6, RZ ;  /* 0x0000000605067819 */ /* 0x050fe200000006ff */
[----:B------:R-:W-:Y:S01]  /*1f10*/  IMAD.U32 R9, RZ, RZ, UR4 ;  /* 0x00000004ff097e24 */ /* 0x000fe2000f8e00ff */
[----:B------:R-:W-:Y:S01]  /*1f20*/  IADD3 R5, PT, PT, R5, 0x20, RZ ;  /* 0x0000002005057810 */ /* 0x000fe20007ffe0ff */
[----:B------:R-:W1:Y:S01]  /*1f30*/  LDS.128 R52, [R0+0x8000] ;  /* 0x0080000000347984 */ /* 0x000e620000000c00 */
[----:B------:R-:W-:-:S03]  /*1f40*/  SHF.R.S32.HI R7, RZ, 0x1f, R6 ;  /* 0x0000001fff077819 */ /* 0x000fc60000011406 */
[----:B------:R-:W2:Y:S01]  /*1f50*/  LDS.128 R44, [R0+0x8010] ;  /* 0x00801000002c7984 */ /* 0x000ea20000000c00 */
[----:B------:R-:W-:-:S03]  /*1f60*/  IMAD.WIDE.U32 R8, R9, 0x1000, R6 ;  /* 0x0000100009087825 */ /* 0x000fc600078e0006 */
[----:B------:R-:W3:Y:S04]  /*1f70*/  LDS.128 R40, [R0+0x8020] ;  /* 0x0080200000287984 */ /* 0x000ee80000000c00 */
[----:B------:R-:W4:Y:S01]  /*1f80*/  LDS.128 R12, [R0+0x8030] ;  /* 0x00803000000c7984 */ /* 0x000f220000000c00 */
[----:B0-----:R-:W-:-:S03]  /*1f90*/  LEA R6, P0, R8, UR12, 0x2 ;  /* 0x0000000c08067c11 */ /* 0x001fc6000f8010ff */
[----:B------:R-:W0:Y:S01]  /*1fa0*/  LDS.128 R16, [R0+0x8040] ;  /* 0x0080400000107984 */ /* 0x000e220000000c00 */
[----:B------:R-:W-:-:S03]  /*1fb0*/  LEA.HI.X R7, R8, UR13, R9, 0x2, P0 ;  /* 0x0000000d08077c11 */ /* 0x000fc600080f1409 */
[----:B------:R-:W5:Y:S01]  /*1fc0*/  LDS.128 R20, [R0+0x8050] ;  /* 0x0080500000147984 */ /* 0x000f620000000c00 */
[----:B------:R-:W-:-:S03]  /*1fd0*/  ISETP.GE.AND P0, PT, R5, R4, PT ;  /* 0x000000040500720c */ /* 0x000fc60003f06270 */
[----:B------:R-:W5:Y:S04]  /*1fe0*/  LDS.128 R24, [R0+0x8060] ;  /* 0x0080600000187984 */ /* 0x000f680000000c00 */
[----:B------:R-:W5:Y:S04]  /*1ff0*/  LDS.128 R28, [R0+0x8070] ;  /* 0x00807000001c7984 */ /* 0x000f680000000c00 */
[----:B------:R-:W5:Y:S04]  /*2000*/  LDS.128 R32, [R0+0x8080] ;  /* 0x0080800000207984 */ /* 0x000f680000000c00 */
[----:B------:R-:W5:Y:S04]  /*2010*/  LDS.128 R8, [R0+0x8090] ;  /* 0x0080900000087984 */ /* 0x000f680000000c00 */
[----:B-1----:R-:W-:Y:S04]  /*2020*/  STG.E desc[UR10][R6.64], R52 ;  /* 0x0000003406007986 */ /* 0x002fe8000c10190a */
[----:B------:R-:W-:Y:S04]  /*2030*/  STG.E desc[UR10][R6.64+0x4], R53 ;  /* 0x0000043506007986 */ /* 0x000fe8000c10190a */
[----:B------:R-:W-:Y:S04]  /*2040*/  STG.E desc[UR10][R6.64+0x8], R54 ;  /* 0x0000083606007986 */ /* 0x000fe8000c10190a */
[----:B------:R-:W-:Y:S04]  /*2050*/  STG.E desc[UR10][R6.64+0xc], R55 ;  /* 0x00000c3706007986 */ /* 0x000fe8000c10190a */
[----:B--2---:R-:W-:Y:S04]  /*2060*/  STG.E desc[UR10][R6.64+0x10], R44 ;  /* 0x0000102c06007986 */ /* 0x004fe8000c10190a */
[----:B------:R-:W-:Y:S04]  /*2070*/  STG.E desc[UR10][R6.64+0x14], R45 ;  /* 0x0000142d06007986 */ /* 0x000fe8000c10190a */
[----:B------:R-:W-:Y:S04]  /*2080*/  STG.E desc[UR10][R6.64+0x18], R46 ;  /* 0x0000182e06007986 */ /* 0x000fe8000c10190a */
[----:B------:R-:W-:Y:S04]  /*2090*/  STG.E desc[UR10][R6.64+0x1c], R47 ;  /* 0x00001c2f06007986 */ /* 0x000fe8000c10190a */
[----:B---3--:R-:W-:Y:S04]  /*20a0*/  STG.E desc[UR10][R6.64+0x20], R40 ;  /* 0x0000202806007986 */ /* 0x008fe8000c10190a */
[----:B------:R-:W-:Y:S04]  /*20b0*/  STG.E desc[UR10][R6.64+0x24], R41 ;  /* 0x0000242906007986 */ /* 0x000fe8000c10190a */
[----:B------:R-:W-:Y:S04]  /*20c0*/  STG.E desc[UR10][R6.64+0x28], R42 ;  /* 0x0000282a06007986 */ /* 0x000fe8000c10190a */
[----:B------:R-:W-:Y:S04]  /*20d0*/  STG.E desc[UR10][R6.64+0x2c], R43 ;  /* 0x00002c2b06007986 */ /* 0x000fe8000c10190a */
[----:B------:R-:W1:Y:S04]  /*20e0*/  LDS.128 R36, [R0+0x80a0] ;  /* 0x0080a00000247984 */ /* 0x000e680000000c00 */
[----:B------:R-:W2:Y:S04]  /*20f0*/  LDS.128 R48, [R0+0x80b0] ;  /* 0x0080b00000307984 */ /* 0x000ea80000000c00 */
[----:B------:R-:W3:Y:S04]  /*2100*/  LDS.128 R56, [R0+0x80c0] ;  /* 0x0080c00000387984 */ /* 0x000ee80000000c00 */
[----:B------:R-:W3:Y:S04]  /*2110*/  LDS.128 R52, [R0+0x80d0] ;  /* 0x0080d00000347984 */ /* 0x000ee80000000c00 */
[----:B------:R-:W3:Y:S04]  /*2120*/  LDS.128 R44, [R0+0x80e0] ;  /* 0x0080e000002c7984 */ /* 0x000ee80000000c00 */
[----:B------:R-:W3:Y:S04]  /*2130*/  LDS.128 R40, [R0+0x80f0] ;  /* 0x0080f00000287984 */ /* 0x000ee80000000c00 */
[----:B----4-:R4:W-:Y:S04]  /*2140*/  STG.E desc[UR10][R6.64+0x30], R12 ;  /* 0x0000300c06007986 */ /* 0x0109e8000c10190a */
[----:B------:R4:W-:Y:S04]  /*2150*/  STG.E desc[UR10][R6.64+0x34], R13 ;  /* 0x0000340d06007986 */ /* 0x0009e8000c10190a */
[----:B------:R4:W-:Y:S04]  /*2160*/  STG.E desc[UR10][R6.64+0x38], R14 ;  /* 0x0000380e06007986 */ /* 0x0009e8000c10190a */
[----:B------:R4:W-:Y:S04]  /*2170*/  STG.E desc[UR10][R6.64+0x3c], R15 ;  /* 0x00003c0f06007986 */ /* 0x0009e8000c10190a */
[----:B0-----:R4:W-:Y:S04]  /*2180*/  STG.E desc[UR10][R6.64+0x40], R16 ;  /* 0x0000401006007986 */ /* 0x0019e8000c10190a */
[----:B------:R4:W-:Y:S04]  /*2190*/  STG.E desc[UR10][R6.64+0x44], R17 ;  /* 0x0000441106007986 */ /* 0x0009e8000c10190a */
[----:B------:R4:W-:Y:S04]  /*21a0*/  STG.E desc[UR10][R6.64+0x48], R18 ;  /* 0x0000481206007986 */ /* 0x0009e8000c10190a */
[----:B------:R4:W-:Y:S04]  /*21b0*/  STG.E desc[UR10][R6.64+0x4c], R19 ;  /* 0x00004c1306007986 */ /* 0x0009e8000c10190a */
[----:B-----5:R4:W-:Y:S04]  /*21c0*/  STG.E desc[UR10][R6.64+0x50], R20 ;  /* 0x0000501406007986 */ /* 0x0209e8000c10190a */
[----:B------:R4:W-:Y:S04]  /*21d0*/  STG.E desc[UR10][R6.64+0x54], R21 ;  /* 0x0000541506007986 */ /* 0x0009e8000c10190a */
        /* <DEDUP_REMOVED lines=18> */
[----:B-1----:R4:W-:Y:S04]  /*2300*/  STG.E desc[UR10][R6.64+0xa0], R36 ;  /* 0x0000a02406007986 */ /* 0x0029e8000c10190a */
[----:B------:R4:W-:Y:S04]  /*2310*/  STG.E desc[UR10][R6.64+0xa4], R37 ;  /* 0x0000a42506007986 */ /* 0x0009e8000c10190a */
[----:B------:R4:W-:Y:S04]  /*2320*/  STG.E desc[UR10][R6.64+0xa8], R38 ;  /* 0x0000a82606007986 */ /* 0x0009e8000c10190a */
[----:B------:R4:W-:Y:S04]  /*2330*/  STG.E desc[UR10][R6.64+0xac], R39 ;  /* 0x0000ac2706007986 */ /* 0x0009e8000c10190a */
[----:B--2---:R4:W-:Y:S04]  /*2340*/  STG.E desc[UR10][R6.64+0xb0], R48 ;  /* 0x0000b03006007986 */ /* 0x0049e8000c10190a */
[----:B------:R4:W-:Y:S04]  /*2350*/  STG.E desc[UR10][R6.64+0xb4], R49 ;  /* 0x0000b43106007986 */ /* 0x0009e8000c10190a */
[----:B------:R4:W-:Y:S04]  /*2360*/  STG.E desc[UR10][R6.64+0xb8], R50 ;  /* 0x0000b83206007986 */ /* 0x0009e8000c10190a */
[----:B------:R4:W-:Y:S04]  /*2370*/  STG.E desc[UR10][R6.64+0xbc], R51 ;  /* 0x0000bc3306007986 */ /* 0x0009e8000c10190a */
[----:B---3--:R4:W-:Y:S04]  /*2380*/  STG.E desc[UR10][R6.64+0xc0], R56 ;  /* 0x0000c03806007986 */ /* 0x0089e8000c10190a */
        /* <DEDUP_REMOVED lines=14> */
[----:B------:R4:W-:Y:S01]  /*2470*/  STG.E desc[UR10][R6.64+0xfc], R43 ;  /* 0x0000fc2b06007986 */ /* 0x0009e2000c10190a */
[----:B------:R-:W-:Y:S05]  /*2480*/  @!P0 BRA `(.L_x_31) ;  /* 0xfffffff800948947 */ /* 0x000fea000383ffff */
.L_x_30:
[----:B------:R-:W-:Y:S05]  /*2490*/  BSYNC.RECONVERGENT B0 ;  /* 0x0000000000007941 */ /* 0x000fea0003800200 */
.L_x_29:
[----:B------:R-:W0:Y:S02]  /*24a0*/  LDCU UR5, c[0x0][0x36c] ;  /* 0x00006d80ff0577ac */ /* 0x000e240008000800 */
[----:B0-----:R-:W-:-:S09]  /*24b0*/  UISETP.EQ.U32.AND UP0, UPT, UR5, 0x1, UPT ;  /* 0x000000010500788c */ /* 0x001fd2000bf02070 */
[----:B------:R-:W-:Y:S05]  /*24c0*/  BRA.U !UP0, `(.L_x_32) ;  /* 0x0000000108187547 */ /* 0x000fea000b800000 */
[----:B------:R-:W-:-:S00]  /*24d0*/  MEMBAR.ALL.CTA ;  /* 0x0000000000007992 */ /* 0x000fc00000008000 */
[----:B------:R-:W-:Y:S06]  /*24e0*/  MEMBAR.ALL.GPU ;  /* 0x0000000000007992 */ /* 0x000fec000000a000 */
[----:B------:R-:W-:-:S00]  /*24f0*/  ERRBAR ;  /* 0x00000000000079ab */ /* 0x000fc00000000000 */
[----:B------:R-:W-:Y:S08]  /*2500*/  CGAERRBAR ;  /* 0x00000000000075ab */ /* 0x000ff00000000000 */
[----:B------:R-:W-:Y:S01]  /*2510*/  UCGABAR_ARV ;  /* 0x00000000000079c7 */ /* 0x000fe20008000000 */
[----:B------:R-:W-:Y:S05]  /*2520*/  BRA `(.L_x_33) ;  /* 0x0000000000047947 */ /* 0x000fea0003800000 */
.L_x_32:
[----:B------:R-:W-:Y:S01]  /*2530*/  NOP ;  /* 0x0000000000007918 */ /* 0x000fe20000000000 */
.L_x_33:
[----:B------:R-:W-:Y:S05]  /*2540*/  BRA.U !UP0, `(.L_x_34) ;  /* 0x00000001080c7547 */ /* 0x000fea000b800000 */
[----:B------:R-:W-:Y:S01]  /*2550*/  UCGABAR_WAIT ;  /* 0x0000000000007dc7 */ /* 0x000fe20008000000 */
[----:B------:R-:W-:Y:S01]  /*2560*/  CCTL.IVALL ;  /* 0x00000000ff00798f */ /* 0x000fe20002000000 */
[----:B------:R-:W-:Y:S05]  /*2570*/  BRA `(.L_x_35) ;  /* 0x0000000000047947 */ /* 0x000fea0003800000 */
.L_x_34:
[----:B------:R-:W-:Y:S06]  /*2580*/  BAR.SYNC.DEFER_BLOCKING 0x0 ;  /* 0x0000000000007b1d */ /* 0x000fec0000010000 */
.L_x_35:
[----:B------:R-:W0:Y:S01]  /*2590*/  LDCU UR5, c[0x0][0x398] ;  /* 0x00007300ff0577ac */ /* 0x000e220008000800 */
[----:B------:R-:W-:-:S04]  /*25a0*/  UIADD3 UR4, UPT, UPT, UR4, 0x1, URZ ;  /* 0x0000000104047890 */ /* 0x000fc8000fffe0ff */
[----:B0-----:R-:W-:-:S09]  /*25b0*/  UISETP.NE.AND UP0, UPT, UR4, UR5, UPT ;  /* 0x000000050400728c */ /* 0x001fd2000bf05270 */
[----:B------:R-:W-:Y:S05]  /*25c0*/  BRA.U UP0, `(.L_x_36) ;  /* 0xffffffe100407547 */ /* 0x000fea000b83ffff */
[----:B------:R-:W-:-:S13]  /*25d0*/  LOP3.LUT P0, RZ, R2, 0x4, RZ, 0xc0, !PT ;  /* 0x0000000402ff7812 */ /* 0x000fda000780c0ff */
[----:B------:R-:W-:Y:S05]  /*25e0*/  @!P0 EXIT ;  /* 0x000000000000894d */ /* 0x000fea0003800000 */
.L_x_2:
[----:B------:R-:W1:Y:S01]  /*25f0*/  S2R R3, SR_CgaCtaId ;  /* 0x0000000000037919 */ /* 0x000e620000008800 */
[----:B0-----:R-:W-:Y:S01]  /*2600*/  MOV R0, 0x400 ;  /* 0x0000040000007802 */ /* 0x001fe20000000f00 */
[----:B----4-:R-:W0:Y:S01]  /*2610*/  S2R R7, SR_SWINHI ;  /* 0x0000000000077919 */ /* 0x010e220000002f00 */
[----:B------:R-:W2:Y:S02]  /*2620*/  S2R R9, SR_LANEID ;  /* 0x0000000000097919 */ /* 0x000ea40000000000 */
[----:B-1----:R-:W-:-:S04]  /*2630*/  LEA R6, R3, R0, 0x18 ;  /* 0x0000000003067211 */ /* 0x002fc800078ec0ff */
[----:B------:R-:W-:Y:S02]  /*2640*/  MOV R4, R6 ;  /* 0x0000000600047202 */ /* 0x000fe40000000f00 */
[----:B0-----:R-:W-:Y:S02]  /*2650*/  MOV R5, R7 ;  /* 0x0000000700057202 */ /* 0x001fe40000000f00 */
[----:B------:R-:W-:Y:S02]  /*2660*/  VOTE.ANY R7, PT, PT ;  /* 0x0000000000077806 */ /* 0x000fe400038e0100 */
[----:B------:R-:W-:-:S05]  /*2670*/  IADD3 R2, P0, PT, R4, 0x10, RZ ;  /* 0x0000001004027810 */ /* 0x000fca0007f1e0ff */
[----:B------:R-:W-:-:S04]  /*2680*/  IMAD.X R3, RZ, RZ, R5, P0 ;  /* 0x000000ffff037224 */ /* 0x000fc800000e0605 */
[----:B------:R-:W0:Y:S02]  /*2690*/  MATCH.ANY.U64 R2, R2 ;  /* 0x00000000020273a1 */ /* 0x000e2400000e8200 */
[----:B0-----:R-:W0:Y:S08]  /*26a0*/  BREV R0, R2 ;  /* 0x0000000200007301 */ /* 0x001e300000000000 */
[----:B0-----:R-:W2:Y:S02]  /*26b0*/  FLO.U32.SH R0, R0 ;  /* 0x0000000000007300 */ /* 0x001ea400000e0400 */
[----:B--2---:R-:W-:-:S13]  /*26c0*/  ISETP.NE.AND P0, PT, R9, R0, PT ;  /* 0x000000000900720c */ /* 0x004fda0003f05270 */
[----:B------:R-:W-:Y:S05]  /*26d0*/  @P0 EXIT ;  /* 0x000000000000094d */ /* 0x000fea0003800000 */
[----:B------:R-:W0:Y:S02]  /*26e0*/  POPC R2, R2 ;  /* 0x0000000200027309 */ /* 0x000e240000000000 */
[----:B0-----:R-:W-:Y:S01]  /*26f0*/  IADD3 R3, PT, PT, -R2, RZ, RZ ;  /* 0x000000ff02037210 */ /* 0x001fe20007ffe1ff */
[----:B------:R0:W-:Y:S06]  /*2700*/  MEMBAR.SC.CTA ;  /* 0x0000000000007992 */ /* 0x0001ec0000000000 */
[----:B0-----:R-:W2:Y:S02]  /*2710*/  ATOM.E.ADD.STRONG.SM PT, R5, desc[UR10][R4.64+0x10], R3 ;  /* 0x800010030405798a */ /* 0x001ea400081eb10a */
[----:B--2---:R-:W-:Y:S01]  /*2720*/  NOP ;  /* 0x0000000000007918 */ /* 0x004fe20000000000 */
[----:B------:R-:W-:-:S13]  /*2730*/  ISETP.NE.AND P0, PT, R5, R2, PT ;  /* 0x000000020500720c */ /* 0x000fda0003f05270 */
[----:B------:R-:W-:Y:S05]  /*2740*/  @P0 EXIT ;  /* 0x000000000000094d */ /* 0x000fea0003800000 */
[----:B------:R-:W0:Y:S02]  /*2750*/  SYNCS.CCTL.IV [R6+URZ] ;  /* 0x00000000060079b1 */ /* 0x000e2400080000ff */
[----:B0-----:R-:W-:Y:S01]  /*2760*/  SYNCS.CCTL.IV [R6+URZ+0x8] ;  /* 0x00000800060079b1 */ /* 0x001fe200080000ff */
[----:B------:R-:W-:Y:S05]  /*2770*/  EXIT ;  /* 0x000000000000794d */ /* 0x000fea0003800000 */
.L_x_37:
[----:B------:R-:W-:-:S00]  /*2780*/  BRA `(.L_x_37) ;  /* 0xfffffffc00fc7947 */ /* 0x000fc0000383ffff */
[----:B------:R-:W-:-:S00]  /*2790*/  NOP ;  /* 0x0000000000007918 */ /* 0x000fc00000000000 */
        /* <DEDUP_REMOVED lines=14> */
.L_x_38:


//--------------------- .nv.shared._ZN32_GLOBAL__N__6d780593_4_k_cu_main24optimized_cluster_kernelEPKfS1_Pfi --------------------------
	.section	.nv.shared._ZN32_GLOBAL__N__6d780593_4_k_cu_main24optimized_cluster_kernelEPKfS1_Pfi,"aw",@nobits
	.sectionflags	@""
	.align	16
.nv.shared._ZN32_GLOBAL__N__6d780593_4_k_cu_main24optimized_cluster_kernelEPKfS1_Pfi:
	.zero		1056


//--------------------- .nv.shared.reserved.0     --------------------------
	.section	.nv.shared.reserved.0,"aw",@nobits
	.weak		__nv_reservedSMEM_offset_0_alias
	.size		__nv_reservedSMEM_offset_0_alias, 0, 64
	.other		__nv_reservedSMEM_offset_0_alias,@"STO_CUDA_RESERVED_SHARED STV_DEFAULT"
__nv_reservedSMEM_offset_0_alias:
	.zero		0
	.zero		64


//--------------------- .nv.constant0._ZN32_GLOBAL__N__6d780593_4_k_cu_main24optimized_cluster_kernelEPKfS1_Pfi --------------------------
	.section	.nv.constant0._ZN32_GLOBAL__N__6d780593_4_k_cu_main24optimized_cluster_kernelEPKfS1_Pfi,"a",@progbits
	.sectionflags	@""
	.align	4
.nv.constant0._ZN32_GLOBAL__N__6d780593_4_k_cu_main24optimized_cluster_kernelEPKfS1_Pfi:
	.zero		924


//--------------------- SYMBOLS --------------------------

	.type		.nv.reservedSmem.offset0,@object
	.size		.nv.reservedSmem.offset0,0x4
	.type		.nv.reservedSmem.cap,@object
	.size		.nv.reservedSmem.cap,0x4
